//
// Generated by NVIDIA NVVM Compiler
//
// Compiler Build ID: CL-36424714
// Cuda compilation tools, release 13.0, V13.0.88
// Based on NVVM 20.0.0
//

.version 9.0
.target sm_100
.address_size 64

	// .globl	_Z7hyptermPdS_S_S_S_S_S_S_S_S_S_S_S_dddiii

.visible .entry _Z7hyptermPdS_S_S_S_S_S_S_S_S_S_S_S_dddiii(
	.param .u64 .ptr .align 1 _Z7hyptermPdS_S_S_S_S_S_S_S_S_S_S_S_dddiii_param_0,
	.param .u64 .ptr .align 1 _Z7hyptermPdS_S_S_S_S_S_S_S_S_S_S_S_dddiii_param_1,
	.param .u64 .ptr .align 1 _Z7hyptermPdS_S_S_S_S_S_S_S_S_S_S_S_dddiii_param_2,
	.param .u64 .ptr .align 1 _Z7hyptermPdS_S_S_S_S_S_S_S_S_S_S_S_dddiii_param_3,
	.param .u64 .ptr .align 1 _Z7hyptermPdS_S_S_S_S_S_S_S_S_S_S_S_dddiii_param_4,
	.param .u64 .ptr .align 1 _Z7hyptermPdS_S_S_S_S_S_S_S_S_S_S_S_dddiii_param_5,
	.param .u64 .ptr .align 1 _Z7hyptermPdS_S_S_S_S_S_S_S_S_S_S_S_dddiii_param_6,
	.param .u64 .ptr .align 1 _Z7hyptermPdS_S_S_S_S_S_S_S_S_S_S_S_dddiii_param_7,
	.param .u64 .ptr .align 1 _Z7hyptermPdS_S_S_S_S_S_S_S_S_S_S_S_dddiii_param_8,
	.param .u64 .ptr .align 1 _Z7hyptermPdS_S_S_S_S_S_S_S_S_S_S_S_dddiii_param_9,
	.param .u64 .ptr .align 1 _Z7hyptermPdS_S_S_S_S_S_S_S_S_S_S_S_dddiii_param_10,
	.param .u64 .ptr .align 1 _Z7hyptermPdS_S_S_S_S_S_S_S_S_S_S_S_dddiii_param_11,
	.param .u64 .ptr .align 1 _Z7hyptermPdS_S_S_S_S_S_S_S_S_S_S_S_dddiii_param_12,
	.param .f64 _Z7hyptermPdS_S_S_S_S_S_S_S_S_S_S_S_dddiii_param_13,
	.param .f64 _Z7hyptermPdS_S_S_S_S_S_S_S_S_S_S_S_dddiii_param_14,
	.param .f64 _Z7hyptermPdS_S_S_S_S_S_S_S_S_S_S_S_dddiii_param_15,
	.param .u32 _Z7hyptermPdS_S_S_S_S_S_S_S_S_S_S_S_dddiii_param_16,
	.param .u32 _Z7hyptermPdS_S_S_S_S_S_S_S_S_S_S_S_dddiii_param_17,
	.param .u32 _Z7hyptermPdS_S_S_S_S_S_S_S_S_S_S_S_dddiii_param_18
)
{
	.reg .pred 	%p<4>;
	.reg .b32 	%r<31>;
	.reg .b64 	%rd<228>;
	.reg .b64 	%fd<485>;

	ld.param.u64 	%rd2, [_Z7hyptermPdS_S_S_S_S_S_S_S_S_S_S_S_dddiii_param_1];
	ld.param.u64 	%rd4, [_Z7hyptermPdS_S_S_S_S_S_S_S_S_S_S_S_dddiii_param_3];
	ld.param.u64 	%rd5, [_Z7hyptermPdS_S_S_S_S_S_S_S_S_S_S_S_dddiii_param_4];
	ld.param.u64 	%rd6, [_Z7hyptermPdS_S_S_S_S_S_S_S_S_S_S_S_dddiii_param_5];
	ld.param.u64 	%rd8, [_Z7hyptermPdS_S_S_S_S_S_S_S_S_S_S_S_dddiii_param_7];
	ld.param.u64 	%rd9, [_Z7hyptermPdS_S_S_S_S_S_S_S_S_S_S_S_dddiii_param_8];
	ld.param.u64 	%rd10, [_Z7hyptermPdS_S_S_S_S_S_S_S_S_S_S_S_dddiii_param_9];
	ld.param.u64 	%rd11, [_Z7hyptermPdS_S_S_S_S_S_S_S_S_S_S_S_dddiii_param_10];
	ld.param.u64 	%rd12, [_Z7hyptermPdS_S_S_S_S_S_S_S_S_S_S_S_dddiii_param_11];
	ld.param.u64 	%rd13, [_Z7hyptermPdS_S_S_S_S_S_S_S_S_S_S_S_dddiii_param_12];
	ld.param.f64 	%fd3, [_Z7hyptermPdS_S_S_S_S_S_S_S_S_S_S_S_dddiii_param_15];
	ld.param.u32 	%r4, [_Z7hyptermPdS_S_S_S_S_S_S_S_S_S_S_S_dddiii_param_18];
	mov.u32 	%r5, %ntid.x;
	mov.u32 	%r6, %ctaid.x;
	mov.u32 	%r7, %tid.x;
	mad.lo.s32 	%r1, %r6, %r5, %r7;
	mov.u32 	%r8, %ntid.y;
	mov.u32 	%r9, %ctaid.y;
	mov.u32 	%r10, %tid.y;
	mad.lo.s32 	%r2, %r9, %r8, %r10;
	mov.u32 	%r11, %ntid.z;
	mov.u32 	%r12, %ctaid.z;
	mov.u32 	%r13, %tid.z;
	mad.lo.s32 	%r3, %r12, %r11, %r13;
	min.u32 	%r14, %r1, %r2;
	min.u32 	%r15, %r3, %r14;
	setp.lt.u32 	%p1, %r15, 4;
	add.s32 	%r16, %r4, -5;
	max.s32 	%r17, %r1, %r2;
	max.s32 	%r18, %r17, %r3;
	setp.gt.s32 	%p2, %r18, %r16;
	or.pred  	%p3, %p2, %p1;
	@%p3 bra 	$L__BB0_2;
	ld.param.f64 	%fd484, [_Z7hyptermPdS_S_S_S_S_S_S_S_S_S_S_S_dddiii_param_14];
	ld.param.f64 	%fd483, [_Z7hyptermPdS_S_S_S_S_S_S_S_S_S_S_S_dddiii_param_13];
	ld.param.u64 	%rd227, [_Z7hyptermPdS_S_S_S_S_S_S_S_S_S_S_S_dddiii_param_6];
	ld.param.u64 	%rd226, [_Z7hyptermPdS_S_S_S_S_S_S_S_S_S_S_S_dddiii_param_2];
	ld.param.u64 	%rd225, [_Z7hyptermPdS_S_S_S_S_S_S_S_S_S_S_S_dddiii_param_0];
	cvta.to.global.u64 	%rd14, %rd10;
	cvta.to.global.u64 	%rd15, %rd13;
	cvta.to.global.u64 	%rd16, %rd11;
	cvta.to.global.u64 	%rd17, %rd12;
	cvta.to.global.u64 	%rd18, %rd6;
	cvta.to.global.u64 	%rd19, %rd227;
	cvta.to.global.u64 	%rd20, %rd8;
	cvta.to.global.u64 	%rd21, %rd9;
	cvta.to.global.u64 	%rd22, %rd225;
	cvta.to.global.u64 	%rd23, %rd2;
	cvta.to.global.u64 	%rd24, %rd226;
	cvta.to.global.u64 	%rd25, %rd4;
	cvta.to.global.u64 	%rd26, %rd5;
	mul.wide.u32 	%rd27, %r3, 758912;
	add.s64 	%rd28, %rd18, %rd27;
	mul.wide.u32 	%rd29, %r2, 2464;
	add.s64 	%rd30, %rd28, %rd29;
	mul.wide.u32 	%rd31, %r1, 8;
	add.s64 	%rd32, %rd30, %rd31;
	ld.global.nc.f64 	%fd4, [%rd32+8];
	add.s32 	%r19, %r1, -1;
	mul.wide.u32 	%rd33, %r19, 8;
	add.s64 	%rd34, %rd30, %rd33;
	ld.global.nc.f64 	%fd5, [%rd34];
	sub.f64 	%fd6, %fd4, %fd5;
	mul.f64 	%fd7, %fd6, 0d3FE999999999999A;
	ld.global.nc.f64 	%fd8, [%rd32+16];
	add.s32 	%r20, %r1, -2;
	mul.wide.u32 	%rd35, %r20, 8;
	add.s64 	%rd36, %rd30, %rd35;
	ld.global.nc.f64 	%fd9, [%rd36];
	sub.f64 	%fd10, %fd8, %fd9;
	mul.f64 	%fd11, %fd10, 0d3FC999999999999A;
	sub.f64 	%fd12, %fd7, %fd11;
	ld.global.nc.f64 	%fd13, [%rd32+24];
	add.s32 	%r21, %r1, -3;
	mul.wide.u32 	%rd37, %r21, 8;
	add.s64 	%rd38, %rd30, %rd37;
	ld.global.nc.f64 	%fd14, [%rd38];
	sub.f64 	%fd15, %fd13, %fd14;
	fma.rn.f64 	%fd16, %fd15, 0d3FA374BC6A7EF9DB, %fd12;
	ld.global.nc.f64 	%fd17, [%rd32+32];
	add.s32 	%r22, %r1, -4;
	mul.wide.u32 	%rd39, %r22, 8;
	add.s64 	%rd40, %rd30, %rd39;
	ld.global.nc.f64 	%fd18, [%rd40];
	sub.f64 	%fd19, %fd17, %fd18;
	mul.f64 	%fd20, %fd19, 0d3F6CAC083126E979;
	sub.f64 	%fd21, %fd16, %fd20;
	mul.f64 	%fd22, %fd483, %fd21;
	add.s64 	%rd41, %rd14, %rd27;
	add.s64 	%rd42, %rd41, %rd29;
	add.s64 	%rd43, %rd42, %rd31;
	ld.global.nc.f64 	%fd23, [%rd43+8];
	mul.f64 	%fd24, %fd4, %fd23;
	add.s64 	%rd44, %rd42, %rd33;
	ld.global.nc.f64 	%fd25, [%rd44];
	mul.f64 	%fd26, %fd5, %fd25;
	sub.f64 	%fd27, %fd24, %fd26;
	add.s64 	%rd45, %rd15, %rd27;
	add.s64 	%rd46, %rd45, %rd29;
	add.s64 	%rd47, %rd46, %rd31;
	ld.global.nc.f64 	%fd28, [%rd47+8];
	add.f64 	%fd29, %fd28, %fd27;
	add.s64 	%rd48, %rd46, %rd33;
	ld.global.nc.f64 	%fd30, [%rd48];
	sub.f64 	%fd31, %fd29, %fd30;
	mul.f64 	%fd32, %fd31, 0d3FE999999999999A;
	ld.global.nc.f64 	%fd33, [%rd43+16];
	mul.f64 	%fd34, %fd8, %fd33;
	add.s64 	%rd49, %rd42, %rd35;
	ld.global.nc.f64 	%fd35, [%rd49];
	mul.f64 	%fd36, %fd9, %fd35;
	sub.f64 	%fd37, %fd34, %fd36;
	ld.global.nc.f64 	%fd38, [%rd47+16];
	add.f64 	%fd39, %fd38, %fd37;
	add.s64 	%rd50, %rd46, %rd35;
	ld.global.nc.f64 	%fd40, [%rd50];
	sub.f64 	%fd41, %fd39, %fd40;
	mul.f64 	%fd42, %fd41, 0d3FC999999999999A;
	sub.f64 	%fd43, %fd32, %fd42;
	ld.global.nc.f64 	%fd44, [%rd43+24];
	mul.f64 	%fd45, %fd13, %fd44;
	add.s64 	%rd51, %rd42, %rd37;
	ld.global.nc.f64 	%fd46, [%rd51];
	mul.f64 	%fd47, %fd14, %fd46;
	sub.f64 	%fd48, %fd45, %fd47;
	ld.global.nc.f64 	%fd49, [%rd47+24];
	add.f64 	%fd50, %fd49, %fd48;
	add.s64 	%rd52, %rd46, %rd37;
	ld.global.nc.f64 	%fd51, [%rd52];
	sub.f64 	%fd52, %fd50, %fd51;
	fma.rn.f64 	%fd53, %fd52, 0d3FA374BC6A7EF9DB, %fd43;
	ld.global.nc.f64 	%fd54, [%rd43+32];
	mul.f64 	%fd55, %fd17, %fd54;
	add.s64 	%rd53, %rd42, %rd39;
	ld.global.nc.f64 	%fd56, [%rd53];
	mul.f64 	%fd57, %fd18, %fd56;
	sub.f64 	%fd58, %fd55, %fd57;
	ld.global.nc.f64 	%fd59, [%rd47+32];
	add.f64 	%fd60, %fd59, %fd58;
	add.s64 	%rd54, %rd46, %rd39;
	ld.global.nc.f64 	%fd61, [%rd54];
	sub.f64 	%fd62, %fd60, %fd61;
	mul.f64 	%fd63, %fd62, 0d3F6CAC083126E979;
	sub.f64 	%fd64, %fd53, %fd63;
	mul.f64 	%fd65, %fd483, %fd64;
	add.s64 	%rd55, %rd19, %rd27;
	add.s64 	%rd56, %rd55, %rd29;
	add.s64 	%rd57, %rd56, %rd31;
	ld.global.nc.f64 	%fd66, [%rd57+8];
	mul.f64 	%fd67, %fd66, %fd23;
	add.s64 	%rd58, %rd56, %rd33;
	ld.global.nc.f64 	%fd68, [%rd58];
	mul.f64 	%fd69, %fd68, %fd25;
	sub.f64 	%fd70, %fd67, %fd69;
	mul.f64 	%fd71, %fd70, 0d3FE999999999999A;
	ld.global.nc.f64 	%fd72, [%rd57+16];
	mul.f64 	%fd73, %fd72, %fd33;
	add.s64 	%rd59, %rd56, %rd35;
	ld.global.nc.f64 	%fd74, [%rd59];
	mul.f64 	%fd75, %fd74, %fd35;
	sub.f64 	%fd76, %fd73, %fd75;
	mul.f64 	%fd77, %fd76, 0d3FC999999999999A;
	sub.f64 	%fd78, %fd71, %fd77;
	ld.global.nc.f64 	%fd79, [%rd57+24];
	mul.f64 	%fd80, %fd79, %fd44;
	add.s64 	%rd60, %rd56, %rd37;
	ld.global.nc.f64 	%fd81, [%rd60];
	mul.f64 	%fd82, %fd81, %fd46;
	sub.f64 	%fd83, %fd80, %fd82;
	fma.rn.f64 	%fd84, %fd83, 0d3FA374BC6A7EF9DB, %fd78;
	ld.global.nc.f64 	%fd85, [%rd57+32];
	mul.f64 	%fd86, %fd85, %fd54;
	add.s64 	%rd61, %rd56, %rd39;
	ld.global.nc.f64 	%fd87, [%rd61];
	mul.f64 	%fd88, %fd87, %fd56;
	sub.f64 	%fd89, %fd86, %fd88;
	mul.f64 	%fd90, %fd89, 0d3F6CAC083126E979;
	sub.f64 	%fd91, %fd84, %fd90;
	mul.f64 	%fd92, %fd483, %fd91;
	add.s64 	%rd62, %rd20, %rd27;
	add.s64 	%rd63, %rd62, %rd29;
	add.s64 	%rd64, %rd63, %rd31;
	ld.global.nc.f64 	%fd93, [%rd64+8];
	mul.f64 	%fd94, %fd93, %fd23;
	add.s64 	%rd65, %rd63, %rd33;
	ld.global.nc.f64 	%fd95, [%rd65];
	mul.f64 	%fd96, %fd95, %fd25;
	sub.f64 	%fd97, %fd94, %fd96;
	mul.f64 	%fd98, %fd97, 0d3FE999999999999A;
	ld.global.nc.f64 	%fd99, [%rd64+16];
	mul.f64 	%fd100, %fd99, %fd33;
	add.s64 	%rd66, %rd63, %rd35;
	ld.global.nc.f64 	%fd101, [%rd66];
	mul.f64 	%fd102, %fd101, %fd35;
	sub.f64 	%fd103, %fd100, %fd102;
	mul.f64 	%fd104, %fd103, 0d3FC999999999999A;
	sub.f64 	%fd105, %fd98, %fd104;
	ld.global.nc.f64 	%fd106, [%rd64+24];
	mul.f64 	%fd107, %fd106, %fd44;
	add.s64 	%rd67, %rd63, %rd37;
	ld.global.nc.f64 	%fd108, [%rd67];
	mul.f64 	%fd109, %fd108, %fd46;
	sub.f64 	%fd110, %fd107, %fd109;
	fma.rn.f64 	%fd111, %fd110, 0d3FA374BC6A7EF9DB, %fd105;
	ld.global.nc.f64 	%fd112, [%rd64+32];
	mul.f64 	%fd113, %fd112, %fd54;
	add.s64 	%rd68, %rd63, %rd39;
	ld.global.nc.f64 	%fd114, [%rd68];
	mul.f64 	%fd115, %fd114, %fd56;
	sub.f64 	%fd116, %fd113, %fd115;
	mul.f64 	%fd117, %fd116, 0d3F6CAC083126E979;
	sub.f64 	%fd118, %fd111, %fd117;
	mul.f64 	%fd119, %fd483, %fd118;
	add.s64 	%rd69, %rd21, %rd27;
	add.s64 	%rd70, %rd69, %rd29;
	add.s64 	%rd71, %rd70, %rd31;
	ld.global.nc.f64 	%fd120, [%rd71+8];
	mul.f64 	%fd121, %fd120, %fd23;
	add.s64 	%rd72, %rd70, %rd33;
	ld.global.nc.f64 	%fd122, [%rd72];
	mul.f64 	%fd123, %fd122, %fd25;
	sub.f64 	%fd124, %fd121, %fd123;
	fma.rn.f64 	%fd125, %fd28, %fd23, %fd124;
	mul.f64 	%fd126, %fd30, %fd25;
	sub.f64 	%fd127, %fd125, %fd126;
	mul.f64 	%fd128, %fd127, 0d3FE999999999999A;
	ld.global.nc.f64 	%fd129, [%rd71+16];
	mul.f64 	%fd130, %fd129, %fd33;
	add.s64 	%rd73, %rd70, %rd35;
	ld.global.nc.f64 	%fd131, [%rd73];
	mul.f64 	%fd132, %fd131, %fd35;
	sub.f64 	%fd133, %fd130, %fd132;
	fma.rn.f64 	%fd134, %fd38, %fd33, %fd133;
	mul.f64 	%fd135, %fd40, %fd35;
	sub.f64 	%fd136, %fd134, %fd135;
	mul.f64 	%fd137, %fd136, 0d3FC999999999999A;
	sub.f64 	%fd138, %fd128, %fd137;
	ld.global.nc.f64 	%fd139, [%rd71+24];
	mul.f64 	%fd140, %fd139, %fd44;
	add.s64 	%rd74, %rd70, %rd37;
	ld.global.nc.f64 	%fd141, [%rd74];
	mul.f64 	%fd142, %fd141, %fd46;
	sub.f64 	%fd143, %fd140, %fd142;
	fma.rn.f64 	%fd144, %fd49, %fd44, %fd143;
	mul.f64 	%fd145, %fd51, %fd46;
	sub.f64 	%fd146, %fd144, %fd145;
	fma.rn.f64 	%fd147, %fd146, 0d3FA374BC6A7EF9DB, %fd138;
	ld.global.nc.f64 	%fd148, [%rd71+32];
	mul.f64 	%fd149, %fd148, %fd54;
	add.s64 	%rd75, %rd70, %rd39;
	ld.global.nc.f64 	%fd150, [%rd75];
	mul.f64 	%fd151, %fd150, %fd56;
	sub.f64 	%fd152, %fd149, %fd151;
	fma.rn.f64 	%fd153, %fd59, %fd54, %fd152;
	mul.f64 	%fd154, %fd61, %fd56;
	sub.f64 	%fd155, %fd153, %fd154;
	mul.f64 	%fd156, %fd155, 0d3F6CAC083126E979;
	sub.f64 	%fd157, %fd147, %fd156;
	mul.f64 	%fd158, %fd483, %fd157;
	ld.global.nc.f64 	%fd159, [%rd57+2464];
	add.s32 	%r23, %r2, -1;
	mul.wide.u32 	%rd76, %r23, 2464;
	add.s64 	%rd77, %rd55, %rd76;
	add.s64 	%rd78, %rd77, %rd31;
	ld.global.nc.f64 	%fd160, [%rd78];
	sub.f64 	%fd161, %fd159, %fd160;
	mul.f64 	%fd162, %fd161, 0d3FE999999999999A;
	ld.global.nc.f64 	%fd163, [%rd57+4928];
	add.s32 	%r24, %r2, -2;
	mul.wide.u32 	%rd79, %r24, 2464;
	add.s64 	%rd80, %rd55, %rd79;
	add.s64 	%rd81, %rd80, %rd31;
	ld.global.nc.f64 	%fd164, [%rd81];
	sub.f64 	%fd165, %fd163, %fd164;
	mul.f64 	%fd166, %fd165, 0d3FC999999999999A;
	sub.f64 	%fd167, %fd162, %fd166;
	ld.global.nc.f64 	%fd168, [%rd57+7392];
	add.s32 	%r25, %r2, -3;
	mul.wide.u32 	%rd82, %r25, 2464;
	add.s64 	%rd83, %rd55, %rd82;
	add.s64 	%rd84, %rd83, %rd31;
	ld.global.nc.f64 	%fd169, [%rd84];
	sub.f64 	%fd170, %fd168, %fd169;
	fma.rn.f64 	%fd171, %fd170, 0d3FA374BC6A7EF9DB, %fd167;
	ld.global.nc.f64 	%fd172, [%rd57+9856];
	add.s32 	%r26, %r2, -4;
	mul.wide.u32 	%rd85, %r26, 2464;
	add.s64 	%rd86, %rd55, %rd85;
	add.s64 	%rd87, %rd86, %rd31;
	ld.global.nc.f64 	%fd173, [%rd87];
	sub.f64 	%fd174, %fd172, %fd173;
	mul.f64 	%fd175, %fd174, 0d3F6CAC083126E979;
	sub.f64 	%fd176, %fd171, %fd175;
	mul.f64 	%fd177, %fd484, %fd176;
	sub.f64 	%fd178, %fd22, %fd177;
	add.s64 	%rd88, %rd22, %rd27;
	add.s64 	%rd89, %rd88, %rd29;
	add.s64 	%rd90, %rd89, %rd31;
	ld.global.nc.f64 	%fd179, [%rd32+2464];
	add.s64 	%rd91, %rd16, %rd27;
	add.s64 	%rd92, %rd91, %rd29;
	add.s64 	%rd93, %rd92, %rd31;
	ld.global.nc.f64 	%fd180, [%rd93+2464];
	mul.f64 	%fd181, %fd179, %fd180;
	add.s64 	%rd94, %rd28, %rd76;
	add.s64 	%rd95, %rd94, %rd31;
	ld.global.nc.f64 	%fd182, [%rd95];
	add.s64 	%rd96, %rd91, %rd76;
	add.s64 	%rd97, %rd96, %rd31;
	ld.global.nc.f64 	%fd183, [%rd97];
	mul.f64 	%fd184, %fd182, %fd183;
	sub.f64 	%fd185, %fd181, %fd184;
	mul.f64 	%fd186, %fd185, 0d3FE999999999999A;
	ld.global.nc.f64 	%fd187, [%rd32+4928];
	ld.global.nc.f64 	%fd188, [%rd93+4928];
	mul.f64 	%fd189, %fd187, %fd188;
	add.s64 	%rd98, %rd28, %rd79;
	add.s64 	%rd99, %rd98, %rd31;
	ld.global.nc.f64 	%fd190, [%rd99];
	add.s64 	%rd100, %rd91, %rd79;
	add.s64 	%rd101, %rd100, %rd31;
	ld.global.nc.f64 	%fd191, [%rd101];
	mul.f64 	%fd192, %fd190, %fd191;
	sub.f64 	%fd193, %fd189, %fd192;
	mul.f64 	%fd194, %fd193, 0d3FC999999999999A;
	sub.f64 	%fd195, %fd186, %fd194;
	ld.global.nc.f64 	%fd196, [%rd32+7392];
	ld.global.nc.f64 	%fd197, [%rd93+7392];
	mul.f64 	%fd198, %fd196, %fd197;
	add.s64 	%rd102, %rd28, %rd82;
	add.s64 	%rd103, %rd102, %rd31;
	ld.global.nc.f64 	%fd199, [%rd103];
	add.s64 	%rd104, %rd91, %rd82;
	add.s64 	%rd105, %rd104, %rd31;
	ld.global.nc.f64 	%fd200, [%rd105];
	mul.f64 	%fd201, %fd199, %fd200;
	sub.f64 	%fd202, %fd198, %fd201;
	fma.rn.f64 	%fd203, %fd202, 0d3FA374BC6A7EF9DB, %fd195;
	ld.global.nc.f64 	%fd204, [%rd32+9856];
	ld.global.nc.f64 	%fd205, [%rd93+9856];
	mul.f64 	%fd206, %fd204, %fd205;
	add.s64 	%rd106, %rd28, %rd85;
	add.s64 	%rd107, %rd106, %rd31;
	ld.global.nc.f64 	%fd207, [%rd107];
	add.s64 	%rd108, %rd91, %rd85;
	add.s64 	%rd109, %rd108, %rd31;
	ld.global.nc.f64 	%fd208, [%rd109];
	mul.f64 	%fd209, %fd207, %fd208;
	sub.f64 	%fd210, %fd206, %fd209;
	mul.f64 	%fd211, %fd210, 0d3F6CAC083126E979;
	sub.f64 	%fd212, %fd203, %fd211;
	mul.f64 	%fd213, %fd484, %fd212;
	sub.f64 	%fd214, %fd65, %fd213;
	add.s64 	%rd110, %rd23, %rd27;
	add.s64 	%rd111, %rd110, %rd29;
	add.s64 	%rd112, %rd111, %rd31;
	mul.f64 	%fd215, %fd159, %fd180;
	mul.f64 	%fd216, %fd160, %fd183;
	sub.f64 	%fd217, %fd215, %fd216;
	ld.global.nc.f64 	%fd218, [%rd47+2464];
	add.f64 	%fd219, %fd218, %fd217;
	add.s64 	%rd113, %rd45, %rd76;
	add.s64 	%rd114, %rd113, %rd31;
	ld.global.nc.f64 	%fd220, [%rd114];
	sub.f64 	%fd221, %fd219, %fd220;
	mul.f64 	%fd222, %fd221, 0d3FE999999999999A;
	mul.f64 	%fd223, %fd163, %fd188;
	mul.f64 	%fd224, %fd164, %fd191;
	sub.f64 	%fd225, %fd223, %fd224;
	ld.global.nc.f64 	%fd226, [%rd47+4928];
	add.f64 	%fd227, %fd226, %fd225;
	add.s64 	%rd115, %rd45, %rd79;
	add.s64 	%rd116, %rd115, %rd31;
	ld.global.nc.f64 	%fd228, [%rd116];
	sub.f64 	%fd229, %fd227, %fd228;
	mul.f64 	%fd230, %fd229, 0d3FC999999999999A;
	sub.f64 	%fd231, %fd222, %fd230;
	mul.f64 	%fd232, %fd168, %fd197;
	mul.f64 	%fd233, %fd169, %fd200;
	sub.f64 	%fd234, %fd232, %fd233;
	ld.global.nc.f64 	%fd235, [%rd47+7392];
	add.f64 	%fd236, %fd235, %fd234;
	add.s64 	%rd117, %rd45, %rd82;
	add.s64 	%rd118, %rd117, %rd31;
	ld.global.nc.f64 	%fd237, [%rd118];
	sub.f64 	%fd238, %fd236, %fd237;
	fma.rn.f64 	%fd239, %fd238, 0d3FA374BC6A7EF9DB, %fd231;
	mul.f64 	%fd240, %fd172, %fd205;
	mul.f64 	%fd241, %fd173, %fd208;
	sub.f64 	%fd242, %fd240, %fd241;
	ld.global.nc.f64 	%fd243, [%rd47+9856];
	add.f64 	%fd244, %fd243, %fd242;
	add.s64 	%rd119, %rd45, %rd85;
	add.s64 	%rd120, %rd119, %rd31;
	ld.global.nc.f64 	%fd245, [%rd120];
	sub.f64 	%fd246, %fd244, %fd245;
	mul.f64 	%fd247, %fd246, 0d3F6CAC083126E979;
	sub.f64 	%fd248, %fd239, %fd247;
	mul.f64 	%fd249, %fd484, %fd248;
	sub.f64 	%fd250, %fd92, %fd249;
	add.s64 	%rd121, %rd24, %rd27;
	add.s64 	%rd122, %rd121, %rd29;
	add.s64 	%rd123, %rd122, %rd31;
	ld.global.nc.f64 	%fd251, [%rd64+2464];
	mul.f64 	%fd252, %fd251, %fd180;
	add.s64 	%rd124, %rd62, %rd76;
	add.s64 	%rd125, %rd124, %rd31;
	ld.global.nc.f64 	%fd253, [%rd125];
	mul.f64 	%fd254, %fd253, %fd183;
	sub.f64 	%fd255, %fd252, %fd254;
	mul.f64 	%fd256, %fd255, 0d3FE999999999999A;
	ld.global.nc.f64 	%fd257, [%rd64+4928];
	mul.f64 	%fd258, %fd257, %fd188;
	add.s64 	%rd126, %rd62, %rd79;
	add.s64 	%rd127, %rd126, %rd31;
	ld.global.nc.f64 	%fd259, [%rd127];
	mul.f64 	%fd260, %fd259, %fd191;
	sub.f64 	%fd261, %fd258, %fd260;
	mul.f64 	%fd262, %fd261, 0d3FC999999999999A;
	sub.f64 	%fd263, %fd256, %fd262;
	ld.global.nc.f64 	%fd264, [%rd64+7392];
	mul.f64 	%fd265, %fd264, %fd197;
	add.s64 	%rd128, %rd62, %rd82;
	add.s64 	%rd129, %rd128, %rd31;
	ld.global.nc.f64 	%fd266, [%rd129];
	mul.f64 	%fd267, %fd266, %fd200;
	sub.f64 	%fd268, %fd265, %fd267;
	fma.rn.f64 	%fd269, %fd268, 0d3FA374BC6A7EF9DB, %fd263;
	ld.global.nc.f64 	%fd270, [%rd64+9856];
	mul.f64 	%fd271, %fd270, %fd205;
	add.s64 	%rd130, %rd62, %rd85;
	add.s64 	%rd131, %rd130, %rd31;
	ld.global.nc.f64 	%fd272, [%rd131];
	mul.f64 	%fd273, %fd272, %fd208;
	sub.f64 	%fd274, %fd271, %fd273;
	mul.f64 	%fd275, %fd274, 0d3F6CAC083126E979;
	sub.f64 	%fd276, %fd269, %fd275;
	mul.f64 	%fd277, %fd484, %fd276;
	sub.f64 	%fd278, %fd119, %fd277;
	add.s64 	%rd132, %rd25, %rd27;
	add.s64 	%rd133, %rd132, %rd29;
	add.s64 	%rd134, %rd133, %rd31;
	ld.global.nc.f64 	%fd279, [%rd71+2464];
	mul.f64 	%fd280, %fd279, %fd180;
	add.s64 	%rd135, %rd69, %rd76;
	add.s64 	%rd136, %rd135, %rd31;
	ld.global.nc.f64 	%fd281, [%rd136];
	mul.f64 	%fd282, %fd281, %fd183;
	sub.f64 	%fd283, %fd280, %fd282;
	fma.rn.f64 	%fd284, %fd218, %fd180, %fd283;
	mul.f64 	%fd285, %fd220, %fd183;
	sub.f64 	%fd286, %fd284, %fd285;
	mul.f64 	%fd287, %fd286, 0d3FE999999999999A;
	ld.global.nc.f64 	%fd288, [%rd71+4928];
	mul.f64 	%fd289, %fd288, %fd188;
	add.s64 	%rd137, %rd69, %rd79;
	add.s64 	%rd138, %rd137, %rd31;
	ld.global.nc.f64 	%fd290, [%rd138];
	mul.f64 	%fd291, %fd290, %fd191;
	sub.f64 	%fd292, %fd289, %fd291;
	fma.rn.f64 	%fd293, %fd226, %fd188, %fd292;
	mul.f64 	%fd294, %fd228, %fd191;
	sub.f64 	%fd295, %fd293, %fd294;
	mul.f64 	%fd296, %fd295, 0d3FC999999999999A;
	sub.f64 	%fd297, %fd287, %fd296;
	ld.global.nc.f64 	%fd298, [%rd71+7392];
	mul.f64 	%fd299, %fd298, %fd197;
	add.s64 	%rd139, %rd69, %rd82;
	add.s64 	%rd140, %rd139, %rd31;
	ld.global.nc.f64 	%fd300, [%rd140];
	mul.f64 	%fd301, %fd300, %fd200;
	sub.f64 	%fd302, %fd299, %fd301;
	fma.rn.f64 	%fd303, %fd235, %fd197, %fd302;
	mul.f64 	%fd304, %fd237, %fd200;
	sub.f64 	%fd305, %fd303, %fd304;
	fma.rn.f64 	%fd306, %fd305, 0d3FA374BC6A7EF9DB, %fd297;
	ld.global.nc.f64 	%fd307, [%rd71+9856];
	mul.f64 	%fd308, %fd307, %fd205;
	add.s64 	%rd141, %rd69, %rd85;
	add.s64 	%rd142, %rd141, %rd31;
	ld.global.nc.f64 	%fd309, [%rd142];
	mul.f64 	%fd310, %fd309, %fd208;
	sub.f64 	%fd311, %fd308, %fd310;
	fma.rn.f64 	%fd312, %fd243, %fd205, %fd311;
	mul.f64 	%fd313, %fd245, %fd208;
	sub.f64 	%fd314, %fd312, %fd313;
	mul.f64 	%fd315, %fd314, 0d3F6CAC083126E979;
	sub.f64 	%fd316, %fd306, %fd315;
	mul.f64 	%fd317, %fd484, %fd316;
	sub.f64 	%fd318, %fd158, %fd317;
	add.s64 	%rd143, %rd26, %rd27;
	add.s64 	%rd144, %rd143, %rd29;
	add.s64 	%rd145, %rd144, %rd31;
	ld.global.nc.f64 	%fd319, [%rd64+758912];
	add.s32 	%r27, %r3, -1;
	mul.wide.u32 	%rd146, %r27, 758912;
	add.s64 	%rd147, %rd20, %rd146;
	add.s64 	%rd148, %rd147, %rd29;
	add.s64 	%rd149, %rd148, %rd31;
	ld.global.nc.f64 	%fd320, [%rd149];
	sub.f64 	%fd321, %fd319, %fd320;
	mul.f64 	%fd322, %fd321, 0d3FE99999A0000000;
	ld.global.nc.f64 	%fd323, [%rd64+1517824];
	add.s32 	%r28, %r3, -2;
	mul.wide.u32 	%rd150, %r28, 758912;
	add.s64 	%rd151, %rd20, %rd150;
	add.s64 	%rd152, %rd151, %rd29;
	add.s64 	%rd153, %rd152, %rd31;
	ld.global.nc.f64 	%fd324, [%rd153];
	sub.f64 	%fd325, %fd323, %fd324;
	mul.f64 	%fd326, %fd325, 0d3FC99999A0000000;
	sub.f64 	%fd327, %fd322, %fd326;
	ld.global.nc.f64 	%fd328, [%rd64+2276736];
	add.s32 	%r29, %r3, -3;
	mul.wide.u32 	%rd154, %r29, 758912;
	add.s64 	%rd155, %rd20, %rd154;
	add.s64 	%rd156, %rd155, %rd29;
	add.s64 	%rd157, %rd156, %rd31;
	ld.global.nc.f64 	%fd329, [%rd157];
	sub.f64 	%fd330, %fd328, %fd329;
	fma.rn.f64 	%fd331, %fd330, 0d3FA374BC60000000, %fd327;
	ld.global.nc.f64 	%fd332, [%rd64+3035648];
	add.s32 	%r30, %r3, -4;
	mul.wide.u32 	%rd158, %r30, 758912;
	add.s64 	%rd159, %rd20, %rd158;
	add.s64 	%rd160, %rd159, %rd29;
	add.s64 	%rd161, %rd160, %rd31;
	ld.global.nc.f64 	%fd333, [%rd161];
	sub.f64 	%fd334, %fd332, %fd333;
	mul.f64 	%fd335, %fd334, 0d3F6CAC0840000000;
	sub.f64 	%fd336, %fd331, %fd335;
	mul.f64 	%fd337, %fd3, %fd336;
	sub.f64 	%fd338, %fd178, %fd337;
	st.global.f64 	[%rd90], %fd338;
	ld.global.nc.f64 	%fd339, [%rd32+758912];
	add.s64 	%rd162, %rd17, %rd27;
	add.s64 	%rd163, %rd162, %rd29;
	add.s64 	%rd164, %rd163, %rd31;
	ld.global.nc.f64 	%fd340, [%rd164+758912];
	mul.f64 	%fd341, %fd339, %fd340;
	add.s64 	%rd165, %rd18, %rd146;
	add.s64 	%rd166, %rd165, %rd29;
	add.s64 	%rd167, %rd166, %rd31;
	ld.global.nc.f64 	%fd342, [%rd167];
	add.s64 	%rd168, %rd17, %rd146;
	add.s64 	%rd169, %rd168, %rd29;
	add.s64 	%rd170, %rd169, %rd31;
	ld.global.nc.f64 	%fd343, [%rd170];
	mul.f64 	%fd344, %fd342, %fd343;
	sub.f64 	%fd345, %fd341, %fd344;
	mul.f64 	%fd346, %fd345, 0d3FE99999A0000000;
	ld.global.nc.f64 	%fd347, [%rd32+1517824];
	ld.global.nc.f64 	%fd348, [%rd164+1517824];
	mul.f64 	%fd349, %fd347, %fd348;
	add.s64 	%rd171, %rd18, %rd150;
	add.s64 	%rd172, %rd171, %rd29;
	add.s64 	%rd173, %rd172, %rd31;
	ld.global.nc.f64 	%fd350, [%rd173];
	add.s64 	%rd174, %rd17, %rd150;
	add.s64 	%rd175, %rd174, %rd29;
	add.s64 	%rd176, %rd175, %rd31;
	ld.global.nc.f64 	%fd351, [%rd176];
	mul.f64 	%fd352, %fd350, %fd351;
	sub.f64 	%fd353, %fd349, %fd352;
	mul.f64 	%fd354, %fd353, 0d3FC99999A0000000;
	sub.f64 	%fd355, %fd346, %fd354;
	ld.global.nc.f64 	%fd356, [%rd32+2276736];
	ld.global.nc.f64 	%fd357, [%rd164+2276736];
	mul.f64 	%fd358, %fd356, %fd357;
	add.s64 	%rd177, %rd18, %rd154;
	add.s64 	%rd178, %rd177, %rd29;
	add.s64 	%rd179, %rd178, %rd31;
	ld.global.nc.f64 	%fd359, [%rd179];
	add.s64 	%rd180, %rd17, %rd154;
	add.s64 	%rd181, %rd180, %rd29;
	add.s64 	%rd182, %rd181, %rd31;
	ld.global.nc.f64 	%fd360, [%rd182];
	mul.f64 	%fd361, %fd359, %fd360;
	sub.f64 	%fd362, %fd358, %fd361;
	fma.rn.f64 	%fd363, %fd362, 0d3FA374BC60000000, %fd355;
	ld.global.nc.f64 	%fd364, [%rd32+3035648];
	ld.global.nc.f64 	%fd365, [%rd164+3035648];
	mul.f64 	%fd366, %fd364, %fd365;
	add.s64 	%rd183, %rd18, %rd158;
	add.s64 	%rd184, %rd183, %rd29;
	add.s64 	%rd185, %rd184, %rd31;
	ld.global.nc.f64 	%fd367, [%rd185];
	add.s64 	%rd186, %rd17, %rd158;
	add.s64 	%rd187, %rd186, %rd29;
	add.s64 	%rd188, %rd187, %rd31;
	ld.global.nc.f64 	%fd368, [%rd188];
	mul.f64 	%fd369, %fd367, %fd368;
	sub.f64 	%fd370, %fd366, %fd369;
	mul.f64 	%fd371, %fd370, 0d3F6CAC0840000000;
	sub.f64 	%fd372, %fd363, %fd371;
	mul.f64 	%fd373, %fd3, %fd372;
	sub.f64 	%fd374, %fd214, %fd373;
	st.global.f64 	[%rd112], %fd374;
	ld.global.nc.f64 	%fd375, [%rd57+758912];
	mul.f64 	%fd376, %fd375, %fd340;
	add.s64 	%rd189, %rd19, %rd146;
	add.s64 	%rd190, %rd189, %rd29;
	add.s64 	%rd191, %rd190, %rd31;
	ld.global.nc.f64 	%fd377, [%rd191];
	mul.f64 	%fd378, %fd377, %fd343;
	sub.f64 	%fd379, %fd376, %fd378;
	mul.f64 	%fd380, %fd379, 0d3FE99999A0000000;
	ld.global.nc.f64 	%fd381, [%rd57+1517824];
	mul.f64 	%fd382, %fd381, %fd348;
	add.s64 	%rd192, %rd19, %rd150;
	add.s64 	%rd193, %rd192, %rd29;
	add.s64 	%rd194, %rd193, %rd31;
	ld.global.nc.f64 	%fd383, [%rd194];
	mul.f64 	%fd384, %fd383, %fd351;
	sub.f64 	%fd385, %fd382, %fd384;
	mul.f64 	%fd386, %fd385, 0d3FC99999A0000000;
	sub.f64 	%fd387, %fd380, %fd386;
	ld.global.nc.f64 	%fd388, [%rd57+2276736];
	mul.f64 	%fd389, %fd388, %fd357;
	add.s64 	%rd195, %rd19, %rd154;
	add.s64 	%rd196, %rd195, %rd29;
	add.s64 	%rd197, %rd196, %rd31;
	ld.global.nc.f64 	%fd390, [%rd197];
	mul.f64 	%fd391, %fd390, %fd360;
	sub.f64 	%fd392, %fd389, %fd391;
	fma.rn.f64 	%fd393, %fd392, 0d3FA374BC60000000, %fd387;
	ld.global.nc.f64 	%fd394, [%rd57+3035648];
	mul.f64 	%fd395, %fd394, %fd365;
	add.s64 	%rd198, %rd19, %rd158;
	add.s64 	%rd199, %rd198, %rd29;
	add.s64 	%rd200, %rd199, %rd31;
	ld.global.nc.f64 	%fd396, [%rd200];
	mul.f64 	%fd397, %fd396, %fd368;
	sub.f64 	%fd398, %fd395, %fd397;
	mul.f64 	%fd399, %fd398, 0d3F6CAC0840000000;
	sub.f64 	%fd400, %fd393, %fd399;
	mul.f64 	%fd401, %fd3, %fd400;
	sub.f64 	%fd402, %fd250, %fd401;
	st.global.f64 	[%rd123], %fd402;
	mul.f64 	%fd403, %fd319, %fd340;
	mul.f64 	%fd404, %fd320, %fd343;
	sub.f64 	%fd405, %fd403, %fd404;
	ld.global.nc.f64 	%fd406, [%rd47+758912];
	add.s64 	%rd201, %rd15, %rd146;
	add.s64 	%rd202, %rd201, %rd29;
	add.s64 	%rd203, %rd202, %rd31;
	ld.global.nc.f64 	%fd407, [%rd203];
	sub.f64 	%fd408, %fd406, %fd407;
	add.f64 	%fd409, %fd405, %fd408;
	mul.f64 	%fd410, %fd409, 0d3FE99999A0000000;
	mul.f64 	%fd411, %fd323, %fd348;
	mul.f64 	%fd412, %fd324, %fd351;
	sub.f64 	%fd413, %fd411, %fd412;
	ld.global.nc.f64 	%fd414, [%rd47+1517824];
	add.s64 	%rd204, %rd15, %rd150;
	add.s64 	%rd205, %rd204, %rd29;
	add.s64 	%rd206, %rd205, %rd31;
	ld.global.nc.f64 	%fd415, [%rd206];
	sub.f64 	%fd416, %fd414, %fd415;
	add.f64 	%fd417, %fd413, %fd416;
	mul.f64 	%fd418, %fd417, 0d3FC99999A0000000;
	sub.f64 	%fd419, %fd410, %fd418;
	mul.f64 	%fd420, %fd328, %fd357;
	mul.f64 	%fd421, %fd329, %fd360;
	sub.f64 	%fd422, %fd420, %fd421;
	ld.global.nc.f64 	%fd423, [%rd47+2276736];
	add.s64 	%rd207, %rd15, %rd154;
	add.s64 	%rd208, %rd207, %rd29;
	add.s64 	%rd209, %rd208, %rd31;
	ld.global.nc.f64 	%fd424, [%rd209];
	sub.f64 	%fd425, %fd423, %fd424;
	add.f64 	%fd426, %fd422, %fd425;
	fma.rn.f64 	%fd427, %fd426, 0d3FA374BC60000000, %fd419;
	mul.f64 	%fd428, %fd332, %fd365;
	mul.f64 	%fd429, %fd333, %fd368;
	sub.f64 	%fd430, %fd428, %fd429;
	ld.global.nc.f64 	%fd431, [%rd47+3035648];
	add.s64 	%rd210, %rd15, %rd158;
	add.s64 	%rd211, %rd210, %rd29;
	add.s64 	%rd212, %rd211, %rd31;
	ld.global.nc.f64 	%fd432, [%rd212];
	sub.f64 	%fd433, %fd431, %fd432;
	add.f64 	%fd434, %fd430, %fd433;
	mul.f64 	%fd435, %fd434, 0d3F6CAC0840000000;
	sub.f64 	%fd436, %fd427, %fd435;
	mul.f64 	%fd437, %fd3, %fd436;
	sub.f64 	%fd438, %fd278, %fd437;
	st.global.f64 	[%rd134], %fd438;
	ld.global.nc.f64 	%fd439, [%rd71+758912];
	mul.f64 	%fd440, %fd439, %fd340;
	add.s64 	%rd213, %rd21, %rd146;
	add.s64 	%rd214, %rd213, %rd29;
	add.s64 	%rd215, %rd214, %rd31;
	ld.global.nc.f64 	%fd441, [%rd215];
	mul.f64 	%fd442, %fd441, %fd343;
	sub.f64 	%fd443, %fd440, %fd442;
	mul.f64 	%fd444, %fd406, %fd340;
	mul.f64 	%fd445, %fd407, %fd343;
	sub.f64 	%fd446, %fd444, %fd445;
	add.f64 	%fd447, %fd443, %fd446;
	mul.f64 	%fd448, %fd447, 0d3FE99999A0000000;
	ld.global.nc.f64 	%fd449, [%rd71+1517824];
	mul.f64 	%fd450, %fd449, %fd348;
	add.s64 	%rd216, %rd21, %rd150;
	add.s64 	%rd217, %rd216, %rd29;
	add.s64 	%rd218, %rd217, %rd31;
	ld.global.nc.f64 	%fd451, [%rd218];
	mul.f64 	%fd452, %fd451, %fd351;
	sub.f64 	%fd453, %fd450, %fd452;
	mul.f64 	%fd454, %fd414, %fd348;
	mul.f64 	%fd455, %fd415, %fd351;
	sub.f64 	%fd456, %fd454, %fd455;
	add.f64 	%fd457, %fd453, %fd456;
	mul.f64 	%fd458, %fd457, 0d3FC99999A0000000;
	sub.f64 	%fd459, %fd448, %fd458;
	ld.global.nc.f64 	%fd460, [%rd71+2276736];
	mul.f64 	%fd461, %fd460, %fd357;
	add.s64 	%rd219, %rd21, %rd154;
	add.s64 	%rd220, %rd219, %rd29;
	add.s64 	%rd221, %rd220, %rd31;
	ld.global.nc.f64 	%fd462, [%rd221];
	mul.f64 	%fd463, %fd462, %fd360;
	sub.f64 	%fd464, %fd461, %fd463;
	mul.f64 	%fd465, %fd423, %fd357;
	mul.f64 	%fd466, %fd424, %fd360;
	sub.f64 	%fd467, %fd465, %fd466;
	add.f64 	%fd468, %fd464, %fd467;
	fma.rn.f64 	%fd469, %fd468, 0d3FA374BC60000000, %fd459;
	ld.global.nc.f64 	%fd470, [%rd71+3035648];
	mul.f64 	%fd471, %fd470, %fd365;
	add.s64 	%rd222, %rd21, %rd158;
	add.s64 	%rd223, %rd222, %rd29;
	add.s64 	%rd224, %rd223, %rd31;
	ld.global.nc.f64 	%fd472, [%rd224];
	mul.f64 	%fd473, %fd472, %fd368;
	sub.f64 	%fd474, %fd471, %fd473;
	mul.f64 	%fd475, %fd431, %fd365;
	mul.f64 	%fd476, %fd432, %fd368;
	sub.f64 	%fd477, %fd475, %fd476;
	add.f64 	%fd478, %fd474, %fd477;
	mul.f64 	%fd479, %fd478, 0d3F6CAC0840000000;
	sub.f64 	%fd480, %fd469, %fd479;
	mul.f64 	%fd481, %fd3, %fd480;
	sub.f64 	%fd482, %fd318, %fd481;
	st.global.f64 	[%rd145], %fd482;
$L__BB0_2:
	ret;

}


// ===== COMPILED SASS (sm_100) =====

	.target	sm_100

	.elftype	@"ET_EXEC"


//--------------------- .note.nv.tkinfo           --------------------------
	.section	.note.nv.tkinfo,"",@"SHT_NOTE"
	.sectionflags	@"SHF_NOTE_NV_TKINFO"
	.tkinfo
        /*0018*/ 	.word	0x00000002
        /*0030*/ 	.string	""
        /*0030*/ 	.string	"ptxas"
        /*0030*/ 	.string	"Cuda compilation tools, release 13.0, V13.0.88"
        /*0030*/ 	.string	"Build cuda_13.0.r13.0/compiler.36424714_0"
        /*0030*/ 	.string	"-arch sm_100 -m 64 "



//--------------------- .note.nv.cuinfo           --------------------------
	.section	.note.nv.cuinfo,"",@"SHT_NOTE"
	.sectionflags	@"SHF_NOTE_NV_CUINFO"
        /*0018*/ 	.short	0x0002
        /*001a*/ 	.short	0x0064
        /*001c*/ 	.short	0x0082
	.zero		2


//--------------------- .nv.info                  --------------------------
	.section	.nv.info,"",@"SHT_CUDA_INFO"
	.align	4


	//----- nvinfo : EIATTR_REGCOUNT
	.align		4
        /*0000*/ 	.byte	0x04, 0x2f
        /*0002*/ 	.short	(.L_1 - .L_0)
	.align		4
.L_0:
        /*0004*/ 	.word	index@(_Z7hyptermPdS_S_S_S_S_S_S_S_S_S_S_S_dddiii)
        /*0008*/ 	.word	0x00000050


	//----- nvinfo : EIATTR_FRAME_SIZE
	.align		4
.L_1:
        /*000c*/ 	.byte	0x04, 0x11
        /*000e*/ 	.short	(.L_3 - .L_2)
	.align		4
.L_2:
        /*0010*/ 	.word	index@(_Z7hyptermPdS_S_S_S_S_S_S_S_S_S_S_S_dddiii)
        /*0014*/ 	.word	0x00000000


	//----- nvinfo : EIATTR_MIN_STACK_SIZE
	.align		4
.L_3:
        /*0018*/ 	.byte	0x04, 0x12
        /*001a*/ 	.short	(.L_5 - .L_4)
	.align		4
.L_4:
        /*001c*/ 	.word	index@(_Z7hyptermPdS_S_S_S_S_S_S_S_S_S_S_S_dddiii)
        /*0020*/ 	.word	0x00000000
.L_5:


//--------------------- .nv.compat                --------------------------
	.section	.nv.compat,"",@"SHT_CUDA_COMPAT_INFO"
	.align	4
        /*0000*/ 	.byte	0x02, 0x09, 0x00, 0x00, 0x02, 0x02, 0x01, 0x00, 0x02, 0x05, 0x05, 0x00, 0x03, 0x07, 0x01, 0x01
        /*0010*/ 	.byte	0x02, 0x03, 0x00, 0x00, 0x02, 0x06, 0x01, 0x00, 0x04, 0x0b, 0x08, 0x00, 0x01, 0x00, 0x00, 0x00
        /*0020*/ 	.byte	0x00, 0x00, 0x00, 0x00


//--------------------- .nv.info._Z7hyptermPdS_S_S_S_S_S_S_S_S_S_S_S_dddiii --------------------------
	.section	.nv.info._Z7hyptermPdS_S_S_S_S_S_S_S_S_S_S_S_dddiii,"",@"SHT_CUDA_INFO"
	.sectionflags	@""
	.align	4


	//----- nvinfo : EIATTR_CUDA_API_VERSION
	.align		4
        /*0000*/ 	.byte	0x04, 0x37
        /*0002*/ 	.short	(.L_7 - .L_6)
.L_6:
        /*0004*/ 	.word	0x00000082


	//----- nvinfo : EIATTR_KPARAM_INFO
	.align		4
.L_7:
        /*0008*/ 	.byte	0x04, 0x17
        /*000a*/ 	.short	(.L_9 - .L_8)
.L_8:
        /*000c*/ 	.word	0x00000000
        /*0010*/ 	.short	0x0012
        /*0012*/ 	.short	0x0088
        /*0014*/ 	.byte	0x00, 0xf0, 0x11, 0x00


	//----- nvinfo : EIATTR_KPARAM_INFO
	.align		4
.L_9:
        /*0018*/ 	.byte	0x04, 0x17
        /*001a*/ 	.short	(.L_11 - .L_10)
.L_10:
        /*001c*/ 	.word	0x00000000
        /*0020*/ 	.short	0x0011
        /*0022*/ 	.short	0x0084
        /*0024*/ 	.byte	0x00, 0xf0, 0x11, 0x00


	//----- nvinfo : EIATTR_KPARAM_INFO
	.align		4
.L_11:
        /*0028*/ 	.byte	0x04, 0x17
        /*002a*/ 	.short	(.L_13 - .L_12)
.L_12:
        /*002c*/ 	.word	0x00000000
        /*0030*/ 	.short	0x0010
        /*0032*/ 	.short	0x0080
        /*0034*/ 	.byte	0x00, 0xf0, 0x11, 0x00


	//----- nvinfo : EIATTR_KPARAM_INFO
	.align		4
.L_13:
        /*0038*/ 	.byte	0x04, 0x17
        /*003a*/ 	.short	(.L_15 - .L_14)
.L_14:
        /*003c*/ 	.word	0x00000000
        /*0040*/ 	.short	0x000f
        /*0042*/ 	.short	0x0078
        /*0044*/ 	.byte	0x00, 0xf0, 0x21, 0x00


	//----- nvinfo : EIATTR_KPARAM_INFO
	.align		4
.L_15:
        /*0048*/ 	.byte	0x04, 0x17
        /*004a*/ 	.short	(.L_17 - .L_16)
.L_16:
        /*004c*/ 	.word	0x00000000
        /*0050*/ 	.short	0x000e
        /*0052*/ 	.short	0x0070
        /*0054*/ 	.byte	0x00, 0xf0, 0x21, 0x00


	//----- nvinfo : EIATTR_KPARAM_INFO
	.align		4
.L_17:
        /*0058*/ 	.byte	0x04, 0x17
        /*005a*/ 	.short	(.L_19 - .L_18)
.L_18:
        /*005c*/ 	.word	0x00000000
        /*0060*/ 	.short	0x000d
        /*0062*/ 	.short	0x0068
        /*0064*/ 	.byte	0x00, 0xf0, 0x21, 0x00


	//----- nvinfo : EIATTR_KPARAM_INFO
	.align		4
.L_19:
        /*0068*/ 	.byte	0x04, 0x17
        /*006a*/ 	.short	(.L_21 - .L_20)
.L_20:
        /*006c*/ 	.word	0x00000000
        /*0070*/ 	.short	0x000c
        /*0072*/ 	.short	0x0060
        /*0074*/ 	.byte	0x00, 0xf5, 0x21, 0x00


	//----- nvinfo : EIATTR_KPARAM_INFO
	.align		4
.L_21:
        /*0078*/ 	.byte	0x04, 0x17
        /*007a*/ 	.short	(.L_23 - .L_22)
.L_22:
        /*007c*/ 	.word	0x00000000
        /*0080*/ 	.short	0x000b
        /*0082*/ 	.short	0x0058
        /*0084*/ 	.byte	0x00, 0xf5, 0x21, 0x00


	//----- nvinfo : EIATTR_KPARAM_INFO
	.align		4
.L_23:
        /*0088*/ 	.byte	0x04, 0x17
        /*008a*/ 	.short	(.L_25 - .L_24)
.L_24:
        /*008c*/ 	.word	0x00000000
        /*0090*/ 	.short	0x000a
        /*0092*/ 	.short	0x0050
        /*0094*/ 	.byte	0x00, 0xf5, 0x21, 0x00


	//----- nvinfo : EIATTR_KPARAM_INFO
	.align		4
.L_25:
        /*0098*/ 	.byte	0x04, 0x17
        /*009a*/ 	.short	(.L_27 - .L_26)
.L_26:
        /*009c*/ 	.word	0x00000000
        /*00a0*/ 	.short	0x0009
        /*00a2*/ 	.short	0x0048
        /*00a4*/ 	.byte	0x00, 0xf5, 0x21, 0x00


	//----- nvinfo : EIATTR_KPARAM_INFO
	.align		4
.L_27:
        /*00a8*/ 	.byte	0x04, 0x17
        /*00aa*/ 	.short	(.L_29 - .L_28)
.L_28:
        /*00ac*/ 	.word	0x00000000
        /*00b0*/ 	.short	0x0008
        /*00b2*/ 	.short	0x0040
        /*00b4*/ 	.byte	0x00, 0xf5, 0x21, 0x00


	//----- nvinfo : EIATTR_KPARAM_INFO
	.align		4
.L_29:
        /*00b8*/ 	.byte	0x04, 0x17
        /*00ba*/ 	.short	(.L_31 - .L_30)
.L_30:
        /*00bc*/ 	.word	0x00000000
        /*00c0*/ 	.short	0x0007
        /*00c2*/ 	.short	0x0038
        /*00c4*/ 	.byte	0x00, 0xf5, 0x21, 0x00


	//----- nvinfo : EIATTR_KPARAM_INFO
	.align		4
.L_31:
        /*00c8*/ 	.byte	0x04, 0x17
        /*00ca*/ 	.short	(.L_33 - .L_32)
.L_32:
        /*00cc*/ 	.word	0x00000000
        /*00d0*/ 	.short	0x0006
        /*00d2*/ 	.short	0x0030
        /*00d4*/ 	.byte	0x00, 0xf5, 0x21, 0x00


	//----- nvinfo : EIATTR_KPARAM_INFO
	.align		4
.L_33:
        /*00d8*/ 	.byte	0x04, 0x17
        /*00da*/ 	.short	(.L_35 - .L_34)
.L_34:
        /*00dc*/ 	.word	0x00000000
        /*00e0*/ 	.short	0x0005
        /*00e2*/ 	.short	0x0028
        /*00e4*/ 	.byte	0x00, 0xf5, 0x21, 0x00


	//----- nvinfo : EIATTR_KPARAM_INFO
	.align		4
.L_35:
        /*00e8*/ 	.byte	0x04, 0x17
        /*00ea*/ 	.short	(.L_37 - .L_36)
.L_36:
        /*00ec*/ 	.word	0x00000000
        /*00f0*/ 	.short	0x0004
        /*00f2*/ 	.short	0x0020
        /*00f4*/ 	.byte	0x00, 0xf5, 0x21, 0x00


	//----- nvinfo : EIATTR_KPARAM_INFO
	.align		4
.L_37:
        /*00f8*/ 	.byte	0x04, 0x17
        /*00fa*/ 	.short	(.L_39 - .L_38)
.L_38:
        /*00fc*/ 	.word	0x00000000
        /*0100*/ 	.short	0x0003
        /*0102*/ 	.short	0x0018
        /*0104*/ 	.byte	0x00, 0xf5, 0x21, 0x00


	//----- nvinfo : EIATTR_KPARAM_INFO
	.align		4
.L_39:
        /*0108*/ 	.byte	0x04, 0x17
        /*010a*/ 	.short	(.L_41 - .L_40)
.L_40:
        /*010c*/ 	.word	0x00000000
        /*0110*/ 	.short	0x0002
        /*0112*/ 	.short	0x0010
        /*0114*/ 	.byte	0x00, 0xf5, 0x21, 0x00


	//----- nvinfo : EIATTR_KPARAM_INFO
	.align		4
.L_41:
        /*0118*/ 	.byte	0x04, 0x17
        /*011a*/ 	.short	(.L_43 - .L_42)
.L_42:
        /*011c*/ 	.word	0x00000000
        /*0120*/ 	.short	0x0001
        /*0122*/ 	.short	0x0008
        /*0124*/ 	.byte	0x00, 0xf5, 0x21, 0x00


	//----- nvinfo : EIATTR_KPARAM_INFO
	.align		4
.L_43:
        /*0128*/ 	.byte	0x04, 0x17
        /*012a*/ 	.short	(.L_45 - .L_44)
.L_44:
        /*012c*/ 	.word	0x00000000
        /*0130*/ 	.short	0x0000
        /*0132*/ 	.short	0x0000
        /*0134*/ 	.byte	0x00, 0xf5, 0x21, 0x00


	//----- nvinfo : EIATTR_SPARSE_MMA_MASK
	.align		4
.L_45:
        /*0138*/ 	.byte	0x03, 0x50
        /*013a*/ 	.short	0x0000


	//----- nvinfo : EIATTR_MAXREG_COUNT
	.align		4
        /*013c*/ 	.byte	0x03, 0x1b
        /*013e*/ 	.short	0x00ff


	//----- nvinfo : EIATTR_MERCURY_ISA_VERSION
	.align		4
        /*0140*/ 	.byte	0x03, 0x5f
        /*0142*/ 	.short	0x0101


	//----- nvinfo : EIATTR_VRC_CTA_INIT_COUNT
	.align		4
        /*0144*/ 	.byte	0x02, 0x4a
	.zero		1
	.zero		1


	//----- nvinfo : EIATTR_EXIT_INSTR_OFFSETS
	.align		4
        /*0148*/ 	.byte	0x04, 0x1c
        /*014a*/ 	.short	(.L_47 - .L_46)


	//   ....[0]....
.L_46:
        /*014c*/ 	.word	0x00000130


	//   ....[1]....
        /*0150*/ 	.word	0x000028f0


	//----- nvinfo : EIATTR_CBANK_PARAM_SIZE
	.align		4
.L_47:
        /*0154*/ 	.byte	0x03, 0x19
        /*0156*/ 	.short	0x008c


	//----- nvinfo : EIATTR_PARAM_CBANK
	.align		4
        /*0158*/ 	.byte	0x04, 0x0a
        /*015a*/ 	.short	(.L_49 - .L_48)
	.align		4
.L_48:
        /*015c*/ 	.word	index@(.nv.constant0._Z7hyptermPdS_S_S_S_S_S_S_S_S_S_S_S_dddiii)
        /*0160*/ 	.short	0x0380
        /*0162*/ 	.short	0x008c


	//----- nvinfo : EIATTR_SW_WAR
	.align		4
.L_49:
        /*0164*/ 	.byte	0x04, 0x36
        /*0166*/ 	.short	(.L_51 - .L_50)
.L_50:
        /*0168*/ 	.word	0x00000008
.L_51:


//--------------------- .nv.callgraph             --------------------------
	.section	.nv.callgraph,"",@"SHT_CUDA_CALLGRAPH"
	.align	4
	.sectionentsize	8
	.align		4
        /*0000*/ 	.word	0x00000000
	.align		4
        /*0004*/ 	.word	0xffffffff
	.align		4
        /*0008*/ 	.word	0x00000000
	.align		4
        /*000c*/ 	.word	0xfffffffe
	.align		4
        /*0010*/ 	.word	0x00000000
	.align		4
        /*0014*/ 	.word	0xfffffffd
	.align		4
        /*0018*/ 	.word	0x00000000
	.align		4
        /*001c*/ 	.word	0xfffffffc


//--------------------- .text._Z7hyptermPdS_S_S_S_S_S_S_S_S_S_S_S_dddiii --------------------------
	.section	.text._Z7hyptermPdS_S_S_S_S_S_S_S_S_S_S_S_dddiii,"ax",@progbits
	.align	128
        .global         _Z7hyptermPdS_S_S_S_S_S_S_S_S_S_S_S_dddiii
        .type           _Z7hyptermPdS_S_S_S_S_S_S_S_S_S_S_S_dddiii,@function
        .size           _Z7hyptermPdS_S_S_S_S_S_S_S_S_S_S_S_dddiii,(.L_x_1 - _Z7hyptermPdS_S_S_S_S_S_S_S_S_S_S_S_dddiii)
        .other          _Z7hyptermPdS_S_S_S_S_S_S_S_S_S_S_S_dddiii,@"STO_CUDA_ENTRY STV_DEFAULT"
_Z7hyptermPdS_S_S_S_S_S_S_S_S_S_S_S_dddiii:
.text._Z7hyptermPdS_S_S_S_S_S_S_S_S_S_S_S_dddiii:
[----:B------:R-:W-:Y:S01]  /*0000*/  LDC R1, c[0x0][0x37c] ;  /* 0x0000df00ff017b82 */ /* 0x000fe20000000800 */
[----:B------:R-:W0:Y:S01]  /*0010*/  S2R R0, SR_CTAID.X ;  /* 0x0000000000007919 */ /* 0x000e220000002500 */
[----:B------:R-:W0:Y:S01]  /*0020*/  LDCU UR5, c[0x0][0x360] ;  /* 0x00006c00ff0577ac */ /* 0x000e220008000800 */
[----:B------:R-:W0:Y:S01]  /*0030*/  S2R R3, SR_TID.X ;  /* 0x0000000000037919 */ /* 0x000e220000002100 */
[----:B------:R-:W1:Y:S01]  /*0040*/  LDCU UR6, c[0x0][0x364] ;  /* 0x00006c80ff0677ac */ /* 0x000e620008000800 */
[----:B------:R-:W1:Y:S01]  /*0050*/  S2R R77, SR_CTAID.Y ;  /* 0x00000000004d7919 */ /* 0x000e620000002600 */
[----:B------:R-:W2:Y:S01]  /*0060*/  LDCU UR7, c[0x0][0x368] ;  /* 0x00006d00ff0777ac */ /* 0x000ea20008000800 */
[----:B------:R-:W1:Y:S01]  /*0070*/  S2R R2, SR_TID.Y ;  /* 0x0000000000027919 */ /* 0x000e620000002200 */
[----:B------:R-:W3:Y:S01]  /*0080*/  LDCU UR4, c[0x0][0x408] ;  /* 0x00008100ff0477ac */ /* 0x000ee20008000800 */
[----:B------:R-:W2:Y:S01]  /*0090*/  S2R R75, SR_CTAID.Z ;  /* 0x00000000004b7919 */ /* 0x000ea20000002700 */
[----:B------:R-:W2:Y:S01]  /*00a0*/  S2R R4, SR_TID.Z ;  /* 0x0000000000047919 */ /* 0x000ea20000002300 */
[----:B---3--:R-:W-:Y:S01]  /*00b0*/  UIADD3 UR4, UPT, UPT, UR4, -0x5, URZ ;  /* 0xfffffffb04047890 */ /* 0x008fe2000fffe0ff */
[----:B0-----:R-:W-:-:S02]  /*00c0*/  IMAD R0, R0, UR5, R3 ;  /* 0x0000000500007c24 */ /* 0x001fc4000f8e0203 */
[----:B-1----:R-:W-:Y:S02]  /*00d0*/  IMAD R77, R77, UR6, R2 ;  /* 0x000000064d4d7c24 */ /* 0x002fe4000f8e0202 */
[----:B--2---:R-:W-:-:S05]  /*00e0*/  IMAD R75, R75, UR7, R4 ;  /* 0x000000074b4b7c24 */ /* 0x004fca000f8e0204 */
[CCC-:B------:R-:W-:Y:S02]  /*00f0*/  VIMNMX3.U32 R2, R0.reuse, R77.reuse, R75.reuse, PT ;  /* 0x0000004d0002720f */ /* 0x1c0fe4000380004b */
[----:B------:R-:W-:Y:S02]  /*0100*/  VIMNMX3 R3, R0, R77, R75, !PT ;  /* 0x0000004d0003720f */ /* 0x000fe4000780014b */
[----:B------:R-:W-:-:S04]  /*0110*/  ISETP.GE.U32.AND P0, PT, R2, 0x4, PT ;  /* 0x000000040200780c */ /* 0x000fc80003f06070 */
[----:B------:R-:W-:-:S13]  /*0120*/  ISETP.GT.OR P0, PT, R3, UR4, !P0 ;  /* 0x0000000403007c0c */ /* 0x000fda000c704670 */
[----:B------:R-:W-:Y:S05]  /*0130*/  @P0 EXIT ;  /* 0x000000000000094d */ /* 0x000fea0003800000 */
[----:B------:R-:W0:Y:S01]  /*0140*/  LDC.64 R4, c[0x0][0x3c8] ;  /* 0x0000f200ff047b82 */ /* 0x000e220000000a00 */
[----:B------:R-:W1:Y:S01]  /*0150*/  LDCU.64 UR4, c[0x0][0x358] ;  /* 0x00006b00ff0477ac */ /* 0x000e620008000a00 */
[C---:B------:R-:W-:Y:S02]  /*0160*/  IADD3 R28, PT, PT, R0.reuse, -0x2, RZ ;  /* 0xfffffffe001c7810 */ /* 0x040fe40007ffe0ff */
[----:B------:R-:W-:-:S04]  /*0170*/  IADD3 R3, PT, PT, R0, -0x1, RZ ;  /* 0xffffffff00037810 */ /* 0x000fc80007ffe0ff */
[----:B------:R-:W2:Y:S01]  /*0180*/  LDC.64 R6, c[0x0][0x3b0] ;  /* 0x0000ec00ff067b82 */ /* 0x000ea20000000a00 */
[----:B------:R-:W-:-:S07]  /*0190*/  IADD3 R72, PT, PT, R0, -0x3, RZ ;  /* 0xfffffffd00487810 */ /* 0x000fce0007ffe0ff */
[----:B------:R-:W3:Y:S01]  /*01a0*/  LDC.64 R20, c[0x0][0x3a8] ;  /* 0x0000ea00ff147b82 */ /* 0x000ee20000000a00 */
[----:B0-----:R-:W-:Y:S01]  /*01b0*/  IMAD.WIDE.U32 R4, R75, 0xb9480, R4 ;  /* 0x000b94804b047825 */ /* 0x001fe200078e0004 */
[----:B------:R-:W-:-:S06]  /*01c0*/  IADD3 R2, PT, PT, R0, -0x4, RZ ;  /* 0xfffffffc00027810 */ /* 0x000fcc0007ffe0ff */
[----:B------:R-:W0:Y:S01]  /*01d0*/  LDC.64 R14, c[0x0][0x3b8] ;  /* 0x0000ee00ff0e7b82 */ /* 0x000e220000000a00 */
[----:B------:R-:W-:-:S04]  /*01e0*/  IMAD.WIDE.U32 R4, R77, 0x9a0, R4 ;  /* 0x000009a04d047825 */ /* 0x000fc800078e0004 */
[----:B--2---:R-:W-:-:S04]  /*01f0*/  IMAD.WIDE.U32 R60, R75, 0xb9480, R6 ;  /* 0x000b94804b3c7825 */ /* 0x004fc800078e0006 */
[----:B------:R-:W-:-:S04]  /*0200*/  IMAD.WIDE.U32 R30, R28, 0x8, R4 ;  /* 0x000000081c1e7825 */ /* 0x000fc800078e0004 */
[----:B------:R-:W-:Y:S02]  /*0210*/  IMAD.WIDE.U32 R12, R77, 0x9a0, R60 ;  /* 0x000009a04d0c7825 */ /* 0x000fe400078e003c */
[----:B-1----:R-:W2:Y:S02]  /*0220*/  LDG.E.64.CONSTANT R30, desc[UR4][R30.64] ;  /* 0x000000041e1e7981 */ /* 0x002ea4000c1e9b00 */
[----:B------:R-:W-:-:S04]  /*0230*/  IMAD.WIDE.U32 R52, R3, 0x8, R4 ;  /* 0x0000000803347825 */ /* 0x000fc800078e0004 */
[--C-:B------:R-:W-:Y:S02]  /*0240*/  IMAD.WIDE.U32 R8, R28, 0x8, R12.reuse ;  /* 0x000000081c087825 */ /* 0x100fe400078e000c */
[----:B------:R-:W4:Y:S02]  /*0250*/  LDG.E.64.CONSTANT R52, desc[UR4][R52.64] ;  /* 0x0000000434347981 */ /* 0x000f24000c1e9b00 */
[----:B------:R-:W-:Y:S02]  /*0260*/  IMAD.WIDE.U32 R32, R3, 0x8, R12 ;  /* 0x0000000803207825 */ /* 0x000fe400078e000c */
[----:B------:R-:W2:Y:S02]  /*0270*/  LDG.E.64.CONSTANT R8, desc[UR4][R8.64] ;  /* 0x0000000408087981 */ /* 0x000ea4000c1e9b00 */
[C---:B------:R-:W-:Y:S02]  /*0280*/  IMAD.WIDE.U32 R18, R0.reuse, 0x8, R4 ;  /* 0x0000000800127825 */ /* 0x040fe400078e0004 */
[----:B------:R-:W4:Y:S02]  /*0290*/  LDG.E.64.CONSTANT R32, desc[UR4][R32.64] ;  /* 0x0000000420207981 */ /* 0x000f24000c1e9b00 */
[----:B------:R-:W-:-:S02]  /*02a0*/  IMAD.WIDE.U32 R16, R0, 0x8, R12 ;  /* 0x0000000800107825 */ /* 0x000fc400078e000c */
[----:B------:R-:W5:Y:S04]  /*02b0*/  LDG.E.64.CONSTANT R34, desc[UR4][R18.64+0x10] ;  /* 0x0000100412227981 */ /* 0x000f68000c1e9b00 */
[----:B------:R-:W5:Y:S04]  /*02c0*/  LDG.E.64.CONSTANT R56, desc[UR4][R16.64+0x10] ;  /* 0x0000100410387981 */ /* 0x000f68000c1e9b00 */
[----:B------:R-:W5:Y:S04]  /*02d0*/  LDG.E.64.CONSTANT R54, desc[UR4][R18.64+0x8] ;  /* 0x0000080412367981 */ /* 0x000f68000c1e9b00 */
[----:B------:R-:W5:Y:S01]  /*02e0*/  LDG.E.64.CONSTANT R68, desc[UR4][R16.64+0x8] ;  /* 0x0000080410447981 */ /* 0x000f62000c1e9b00 */
[----:B------:R-:W-:-:S03]  /*02f0*/  IMAD.WIDE.U32 R58, R72, 0x8, R4 ;  /* 0x00000008483a7825 */ /* 0x000fc600078e0004 */
[----:B------:R-:W5:Y:S01]  /*0300*/  LDG.E.64.CONSTANT R48, desc[UR4][R18.64+0x18] ;  /* 0x0000180412307981 */ /* 0x000f62000c1e9b00 */
[----:B------:R-:W-:-:S03]  /*0310*/  IMAD.WIDE.U32 R10, R72, 0x8, R12 ;  /* 0x00000008480a7825 */ /* 0x000fc600078e000c */
[----:B------:R-:W5:Y:S01]  /*0320*/  LDG.E.64.CONSTANT R58, desc[UR4][R58.64] ;  /* 0x000000043a3a7981 */ /* 0x000f62000c1e9b00 */
[----:B------:R-:W-:-:S03]  /*0330*/  IMAD.WIDE.U32 R40, R2, 0x8, R4 ;  /* 0x0000000802287825 */ /* 0x000fc600078e0004 */
[----:B------:R-:W5:Y:S01]  /*0340*/  LDG.E.64.CONSTANT R10, desc[UR4][R10.64] ;  /* 0x000000040a0a7981 */ /* 0x000f62000c1e9b00 */
[----:B------:R-:W-:-:S03]  /*0350*/  IMAD.WIDE.U32 R50, R2, 0x8, R12 ;  /* 0x0000000802327825 */ /* 0x000fc600078e000c */
[----:B------:R-:W5:Y:S04]  /*0360*/  LDG.E.64.CONSTANT R66, desc[UR4][R16.64+0x18] ;  /* 0x0000180410427981 */ /* 0x000f68000c1e9b00 */
[----:B------:R-:W5:Y:S04]  /*0370*/  LDG.E.64.CONSTANT R40, desc[UR4][R40.64] ;  /* 0x0000000428287981 */ /* 0x000f68000c1e9b00 */
[----:B------:R-:W5:Y:S01]  /*0380*/  LDG.E.64.CONSTANT R50, desc[UR4][R50.64] ;  /* 0x0000000432327981 */ /* 0x000f62000c1e9b00 */
[----:B---3--:R-:W-:-:S03]  /*0390*/  IMAD.WIDE.U32 R70, R75, 0xb9480, R20 ;  /* 0x000b94804b467825 */ /* 0x008fc600078e0014 */
[----:B------:R0:W3:Y:S04]  /*03a0*/  LDG.E.64.CONSTANT R44, desc[UR4][R18.64+0x20] ;  /* 0x00002004122c7981 */ /* 0x0000e8000c1e9b00 */
[----:B------:R-:W3:Y:S01]  /*03b0*/  LDG.E.64.CONSTANT R62, desc[UR4][R16.64+0x20] ;  /* 0x00002004103e7981 */ /* 0x000ee2000c1e9b00 */
[----:B------:R-:W-:-:S04]  /*03c0*/  IMAD.WIDE.U32 R70, R77, 0x9a0, R70 ;  /* 0x000009a04d467825 */ /* 0x000fc800078e0046 */
[----:B------:R-:W-:-:S04]  /*03d0*/  IMAD.WIDE.U32 R4, R28, 0x8, R70 ;  /* 0x000000081c047825 */ /* 0x000fc800078e0046 */
[--C-:B------:R-:W-:Y:S02]  /*03e0*/  IMAD.WIDE.U32 R22, R0, 0x8, R70.reuse ;  /* 0x0000000800167825 */ /* 0x100fe400078e0046 */
[----:B------:R-:W3:Y:S02]  /*03f0*/  LDG.E.64.CONSTANT R4, desc[UR4][R4.64] ;  /* 0x0000000404047981 */ /* 0x000ee4000c1e9b00 */
[--C-:B------:R-:W-:Y:S02]  /*0400*/  IMAD.WIDE.U32 R42, R3, 0x8, R70.reuse ;  /* 0x00000008032a7825 */ /* 0x100fe400078e0046 */
[----:B------:R-:W3:Y:S04]  /*0410*/  LDG.E.64.CONSTANT R12, desc[UR4][R22.64+0x10] ;  /* 0x00001004160c7981 */ /* 0x000ee8000c1e9b00 */
[----:B------:R-:W3:Y:S01]  /*0420*/  LDG.E.64.CONSTANT R42, desc[UR4][R42.64] ;  /* 0x000000042a2a7981 */ /* 0x000ee2000c1e9b00 */
[----:B------:R-:W-:-:S03]  /*0430*/  IMAD.WIDE.U32 R26, R72, 0x8, R70 ;  /* 0x00000008481a7825 */ /* 0x000fc600078e0046 */
[----:B------:R-:W3:Y:S01]  /*0440*/  LDG.E.64.CONSTANT R46, desc[UR4][R22.64+0x8] ;  /* 0x00000804162e7981 */ /* 0x000ee2000c1e9b00 */
[----:B0-----:R-:W-:-:S03]  /*0450*/  IMAD.WIDE.U32 R18, R75, 0xb9480, R14 ;  /* 0x000b94804b127825 */ /* 0x001fc600078e000e */
[----:B------:R-:W3:Y:S04]  /*0460*/  LDG.E.64.CONSTANT R26, desc[UR4][R26.64] ;  /* 0x000000041a1a7981 */ /* 0x000ee8000c1e9b00 */
[----:B------:R-:W3:Y:S01]  /*0470*/  LDG.E.64.CONSTANT R24, desc[UR4][R22.64+0x18] ;  /* 0x0000180416187981 */ /* 0x000ee2000c1e9b00 */
[----:B------:R-:W-:-:S03]  /*0480*/  IMAD.WIDE.U32 R18, R77, 0x9a0, R18 ;  /* 0x000009a04d127825 */ /* 0x000fc600078e0012 */
[----:B------:R-:W3:Y:S01]  /*0490*/  LDG.E.64.CONSTANT R64, desc[UR4][R22.64+0x20] ;  /* 0x0000200416407981 */ /* 0x000ee2000c1e9b00 */
[----:B------:R-:W-:-:S04]  /*04a0*/  IMAD.WIDE.U32 R70, R2, 0x8, R70 ;  /* 0x0000000802467825 */ /* 0x000fc800078e0046 */
[--C-:B------:R-:W-:Y:S02]  /*04b0*/  IMAD.WIDE.U32 R36, R3, 0x8, R18.reuse ;  /* 0x0000000803247825 */ /* 0x100fe400078e0012 */
[----:B------:R-:W3:Y:S04]  /*04c0*/  LDG.E.64.CONSTANT R70, desc[UR4][R70.64] ;  /* 0x0000000446467981 */ /* 0x000ee8000c1e9b00 */
[----:B------:R-:W3:Y:S01]  /*04d0*/  LDG.E.64.CONSTANT R36, desc[UR4][R36.64] ;  /* 0x0000000424247981 */ /* 0x000ee2000c1e9b00 */
[----:B------:R-:W-:Y:S01]  /*04e0*/  IMAD.WIDE.U32 R38, R0, 0x8, R18 ;  /* 0x0000000800267825 */ /* 0x000fe200078e0012 */
[----:B------:R-:W-:Y:S01]  /*04f0*/  UMOV UR6, 0x9999999a ;  /* 0x9999999a00067882 */ /* 0x000fe20000000000 */
[----:B------:R-:W-:Y:S01]  /*0500*/  UMOV UR7, 0x3fc99999 ;  /* 0x3fc9999900077882 */ /* 0x000fe20000000000 */
[----:B------:R-:W-:Y:S01]  /*0510*/  UMOV UR8, 0x9999999a ;  /* 0x9999999a00087882 */ /* 0x000fe20000000000 */
[----:B------:R-:W-:Y:S01]  /*0520*/  UMOV UR9, 0x3fe99999 ;  /* 0x3fe9999900097882 */ /* 0x000fe20000000000 */
[----:B--2---:R-:W-:-:S02]  /*0530*/  DMUL R8, R30, R8 ;  /* 0x000000081e087228 */ /* 0x004fc40000000000 */
[----:B----4-:R-:W-:-:S06]  /*0540*/  DMUL R32, R52, R32 ;  /* 0x0000002034207228 */ /* 0x010fcc0000000000 */
[----:B-----5:R-:W-:Y:S01]  /*0550*/  DFMA R56, R34, R56, -R8 ;  /* 0x000000382238722b */ /* 0x020fe20000000808 */
[----:B------:R-:W-:Y:S01]  /*0560*/  IMAD.WIDE.U32 R8, R28, 0x8, R18 ;  /* 0x000000081c087825 */ /* 0x000fe200078e0012 */
[----:B------:R-:W-:-:S05]  /*0570*/  DFMA R68, R54, R68, -R32 ;  /* 0x000000443644722b */ /* 0x000fca0000000820 */
[----:B------:R-:W2:Y:S04]  /*0580*/  LDG.E.64.CONSTANT R8, desc[UR4][R8.64] ;  /* 0x0000000408087981 */ /* 0x000ea8000c1e9b00 */
[----:B------:R-:W4:Y:S01]  /*0590*/  LDG.E.64.CONSTANT R32, desc[UR4][R38.64+0x8] ;  /* 0x0000080426207981 */ /* 0x000f22000c1e9b00 */
[----:B------:R-:W-:-:S08]  /*05a0*/  DMUL R56, R56, UR6 ;  /* 0x0000000638387c28 */ /* 0x000fd00008000000 */
[----:B------:R-:W-:Y:S02]  /*05b0*/  DFMA R68, R68, UR8, -R56 ;  /* 0x0000000844447c2b */ /* 0x000fe40008000838 */
[----:B------:R-:W5:Y:S01]  /*05c0*/  LDG.E.64.CONSTANT R56, desc[UR4][R38.64+0x10] ;  /* 0x0000100426387981 */ /* 0x000f62000c1e9b00 */
[----:B------:R-:W-:Y:S01]  /*05d0*/  DMUL R10, R58, R10 ;  /* 0x0000000a3a0a7228 */ /* 0x000fe20000000000 */
[----:B------:R-:W-:Y:S01]  /*05e0*/  UMOV UR10, 0x6a7ef9db ;  /* 0x6a7ef9db000a7882 */ /* 0x000fe20000000000 */
[----:B------:R-:W-:Y:S01]  /*05f0*/  UMOV UR11, 0x3fa374bc ;  /* 0x3fa374bc000b7882 */ /* 0x000fe20000000000 */
[----:B------:R-:W-:-:S05]  /*0600*/  DMUL R50, R40, R50 ;  /* 0x0000003228327228 */ /* 0x000fca0000000000 */
[----:B------:R-:W-:-:S03]  /*0610*/  DFMA R10, R48, R66, -R10 ;  /* 0x00000042300a722b */ /* 0x000fc6000000080a */
[----:B---3--:R-:W-:-:S05]  /*0620*/  DFMA R62, R44, R62, -R50 ;  /* 0x0000003e2c3e722b */ /* 0x008fca0000000832 */
[----:B------:R-:W-:Y:S01]  /*0630*/  DFMA R10, R10, UR10, R68 ;  /* 0x0000000a0a0a7c2b */ /* 0x000fe20008000044 */
[----:B------:R-:W-:Y:S01]  /*0640*/  UMOV UR12, 0x3126e979 ;  /* 0x3126e979000c7882 */ /* 0x000fe20000000000 */
[----:B------:R-:W-:-:S06]  /*0650*/  UMOV UR13, 0x3f6cac08 ;  /* 0x3f6cac08000d7882 */ /* 0x000fcc0000000000 */
[----:B------:R-:W-:Y:S02]  /*0660*/  DFMA R62, R62, -UR12, R10 ;  /* 0x8000000c3e3e7c2b */ /* 0x000fe4000800000a */
[----:B------:R-:W0:Y:S01]  /*0670*/  LDC.64 R10, c[0x0][0x3e0] ;  /* 0x0000f800ff0a7b82 */ /* 0x000e220000000a00 */
[----:B------:R-:W-:Y:S02]  /*0680*/  DADD R50, R12, -R4 ;  /* 0x000000000c327229 */ /* 0x000fe40000000804 */
[----:B------:R-:W-:Y:S02]  /*0690*/  DMUL R66, R42, R52 ;  /* 0x000000342a427228 */ /* 0x000fe40000000000 */
[----:B------:R-:W-:-:S04]  /*06a0*/  DADD R68, R46, -R42 ;  /* 0x000000002e447229 */ /* 0x000fc8000000082a */
[----:B------:R-:W-:Y:S02]  /*06b0*/  DMUL R50, R50, UR6 ;  /* 0x0000000632327c28 */ /* 0x000fe40008000000 */
[----:B------:R-:W-:Y:S02]  /*06c0*/  DFMA R42, R46, R54, -R66 ;  /* 0x000000362e2a722b */ /* 0x000fe40000000842 */
[----:B------:R-:W-:-:S04]  /*06d0*/  DMUL R46, R26, R58 ;  /* 0x0000003a1a2e7228 */ /* 0x000fc80000000000 */
[----:B------:R-:W-:Y:S02]  /*06e0*/  DFMA R68, R68, UR8, -R50 ;  /* 0x0000000844447c2b */ /* 0x000fe40008000832 */
[----:B------:R-:W-:Y:S01]  /*06f0*/  DADD R50, R24, -R26 ;  /* 0x0000000018327229 */ /* 0x000fe2000000081a */
[----:B0-----:R-:W-:Y:S01]  /*0700*/  IMAD.WIDE.U32 R26, R75, 0xb9480, R10 ;  /* 0x000b94804b1a7825 */ /* 0x001fe200078e000a */
[----:B------:R-:W-:-:S03]  /*0710*/  DMUL R4, R4, R30 ;  /* 0x0000001e04047228 */ /* 0x000fc60000000000 */
[----:B------:R-:W-:-:S05]  /*0720*/  IMAD.WIDE.U32 R26, R77, 0x9a0, R26 ;  /* 0x000009a04d1a7825 */ /* 0x000fca00078e001a */
[----:B------:R-:W-:Y:S01]  /*0730*/  DFMA R4, R12, R34, -R4 ;  /* 0x000000220c04722b */ /* 0x000fe20000000804 */
[--C-:B------:R-:W-:Y:S01]  /*0740*/  IMAD.WIDE.U32 R12, R0, 0x8, R26.reuse ;  /* 0x00000008000c7825 */ /* 0x100fe200078e001a */
[----:B------:R-:W-:Y:S02]  /*0750*/  DFMA R24, R24, R48, -R46 ;  /* 0x000000301818722b */ /* 0x000fe4000000082e */
[----:B------:R-:W-:Y:S02]  /*0760*/  DFMA R68, R50, UR10, R68 ;  /* 0x0000000a32447c2b */ /* 0x000fe40008000044 */
[----:B------:R-:W-:Y:S02]  /*0770*/  DMUL R50, R70, R40 ;  /* 0x0000002846327228 */ /* 0x000fe40000000000 */
[----:B------:R-:W-:Y:S01]  /*0780*/  DMUL R46, R52, R36 ;  /* 0x00000024342e7228 */ /* 0x000fe20000000000 */
[----:B------:R-:W3:Y:S01]  /*0790*/  LDG.E.64.CONSTANT R36, desc[UR4][R12.64+0x10] ;  /* 0x000010040c247981 */ /* 0x000ee2000c1e9b00 */
[----:B------:R-:W-:Y:S01]  /*07a0*/  IMAD.WIDE.U32 R28, R28, 0x8, R26 ;  /* 0x000000081c1c7825 */ /* 0x000fe200078e001a */
[----:B------:R-:W-:-:S03]  /*07b0*/  DADD R70, R64, -R70 ;  /* 0x0000000040467229 */ /* 0x000fc60000000846 */
[----:B------:R-:W-:Y:S02]  /*07c0*/  DFMA R64, R64, R44, -R50 ;  /* 0x0000002c4040722b */ /* 0x000fe40000000832 */
[----:B------:R-:W3:Y:S01]  /*07d0*/  LDG.E.64.CONSTANT R50, desc[UR4][R12.64+0x8] ;  /* 0x000008040c327981 */ /* 0x000ee2000c1e9b00 */
[----:B------:R-:W-:-:S06]  /*07e0*/  IMAD.WIDE.U32 R66, R3, 0x8, R26 ;  /* 0x0000000803427825 */ /* 0x000fcc00078e001a */
[----:B------:R-:W3:Y:S01]  /*07f0*/  LDG.E.64.CONSTANT R66, desc[UR4][R66.64] ;  /* 0x0000000442427981 */ /* 0x000ee2000c1e9b00 */
[----:B----4-:R-:W-:-:S03]  /*0800*/  DFMA R32, R54, R32, -R46 ;  /* 0x000000203620722b */ /* 0x010fc6000000082e */
[----:B------:R0:W4:Y:S01]  /*0810*/  LDG.E.64.CONSTANT R46, desc[UR4][R28.64] ;  /* 0x000000041c2e7981 */ /* 0x000122000c1e9b00 */
[----:B--2---:R-:W-:-:S08]  /*0820*/  DMUL R8, R30, R8 ;  /* 0x000000081e087228 */ /* 0x004fd00000000000 */
[----:B-----5:R-:W-:Y:S02]  /*0830*/  DFMA R56, R34, R56, -R8 ;  /* 0x000000382238722b */ /* 0x020fe40000000808 */
[----:B------:R-:W2:Y:S01]  /*0840*/  LDG.E.64.CONSTANT R8, desc[UR4][R12.64+0x18] ;  /* 0x000018040c087981 */ /* 0x000ea2000c1e9b00 */
[----:B0-----:R-:W-:-:S06]  /*0850*/  IMAD.WIDE.U32 R28, R72, 0x8, R26 ;  /* 0x00000008481c7825 */ /* 0x001fcc00078e001a */
[----:B------:R-:W5:Y:S01]  /*0860*/  LDG.E.64.CONSTANT R28, desc[UR4][R28.64] ;  /* 0x000000041c1c7981 */ /* 0x000f62000c1e9b00 */
[----:B------:R-:W-:Y:S02]  /*0870*/  DMUL R56, R56, UR6 ;  /* 0x0000000638387c28 */ /* 0x000fe40008000000 */
[----:B---3--:R-:W-:Y:S02]  /*0880*/  DADD R4, R4, R36 ;  /* 0x0000000004047229 */ /* 0x008fe40000000024 */
[----:B------:R-:W-:-:S08]  /*0890*/  DADD R42, R42, R50 ;  /* 0x000000002a2a7229 */ /* 0x000fd00000000032 */
[----:B------:R-:W-:Y:S02]  /*08a0*/  DADD R42, R42, -R66 ;  /* 0x000000002a2a7229 */ /* 0x000fe40000000842 */
[----:B------:R-:W-:Y:S01]  /*08b0*/  DFMA R56, R32, UR8, -R56 ;  /* 0x0000000820387c2b */ /* 0x000fe20008000838 */
[----:B------:R-:W3:Y:S01]  /*08c0*/  LDG.E.64.CONSTANT R32, desc[UR4][R12.64+0x20] ;  /* 0x000020040c207981 */ /* 0x000ee2000c1e9b00 */
[----:B------:R-:W-:-:S06]  /*08d0*/  IMAD.WIDE.U32 R26, R2, 0x8, R26 ;  /* 0x00000008021a7825 */ /* 0x000fcc00078e001a */
[----:B------:R-:W3:Y:S01]  /*08e0*/  LDG.E.64.CONSTANT R26, desc[UR4][R26.64] ;  /* 0x000000041a1a7981 */ /* 0x000ee2000c1e9b00 */
[----:B----4-:R-:W-:-:S08]  /*08f0*/  DADD R4, R4, -R46 ;  /* 0x0000000004047229 */ /* 0x010fd0000000082e */
[----:B------:R-:W-:Y:S01]  /*0900*/  DMUL R4, R4, UR6 ;  /* 0x0000000604047c28 */ /* 0x000fe20008000000 */
[C---:B------:R-:W-:Y:S01]  /*0910*/  IADD3 R76, PT, PT, R77.reuse, -0x2, RZ ;  /* 0xfffffffe4d4c7810 */ /* 0x040fe20007ffe0ff */
[----:B------:R-:W-:Y:S01]  /*0920*/  DFMA R70, R70, -UR12, R68 ;  /* 0x8000000c46467c2b */ /* 0x000fe20008000044 */
[----:B------:R-:W-:Y:S01]  /*0930*/  IADD3 R74, PT, PT, R77, -0x3, RZ ;  /* 0xfffffffd4d4a7810 */ /* 0x000fe20007ffe0ff */
[----:B--2---:R-:W-:Y:S01]  /*0940*/  DADD R24, R24, R8 ;  /* 0x0000000018187229 */ /* 0x004fe20000000008 */
[----:B------:R-:W-:Y:S01]  /*0950*/  UMOV UR18, 0x9999999a ;  /* 0x9999999a00127882 */ /* 0x000fe20000000000 */
[----:B------:R-:W-:Y:S01]  /*0960*/  UMOV UR19, 0x3fc99999 ;  /* 0x3fc9999900137882 */ /* 0x000fe20000000000 */
[----:B------:R-:W-:Y:S01]  /*0970*/  UMOV UR16, 0x6a7ef9db ;  /* 0x6a7ef9db00107882 */ /* 0x000fe20000000000 */
[----:B------:R-:W-:Y:S01]  /*0980*/  DFMA R42, R42, UR8, -R4 ;  /* 0x000000082a2a7c2b */ /* 0x000fe20008000804 */
[----:B------:R-:W-:Y:S01]  /*0990*/  UMOV UR17, 0x3fa374bc ;  /* 0x3fa374bc00117882 */ /* 0x000fe20000000000 */
[----:B------:R-:W-:Y:S01]  /*09a0*/  IMAD.WIDE.U32 R4, R72, 0x8, R18 ;  /* 0x0000000848047825 */ /* 0x000fe200078e0012 */
[----:B------:R-:W0:Y:S01]  /*09b0*/  LDCU.64 UR6, c[0x0][0x3f0] ;  /* 0x00007e00ff0677ac */ /* 0x000e220008000a00 */
[----:B-----5:R-:W-:Y:S01]  /*09c0*/  DADD R24, R24, -R28 ;  /* 0x0000000018187229 */ /* 0x020fe2000000081c */
[----:B------:R-:W-:-:S03]  /*09d0*/  UMOV UR14, 0x3126e979 ;  /* 0x3126e979000e7882 */ /* 0x000fc60000000000 */
[----:B------:R-:W2:Y:S01]  /*09e0*/  LDG.E.64.CONSTANT R4, desc[UR4][R4.64] ;  /* 0x0000000404047981 */ /* 0x000ea2000c1e9b00 */
[----:B------:R-:W-:Y:S01]  /*09f0*/  UMOV UR15, 0x3f6cac08 ;  /* 0x3f6cac08000f7882 */ /* 0x000fe20000000000 */
[----:B------:R-:W1:Y:S02]  /*0a00*/  LDCU.64 UR8, c[0x0][0x3e8] ;  /* 0x00007d00ff0877ac */ /* 0x000e640008000a00 */
[----:B------:R-:W-:Y:S02]  /*0a10*/  DFMA R42, R24, UR10, R42 ;  /* 0x0000000a182a7c2b */ /* 0x000fe4000800002a */
[----:B------:R-:W4:Y:S01]  /*0a20*/  LDG.E.64.CONSTANT R24, desc[UR4][R38.64+0x18] ;  /* 0x0000180426187981 */ /* 0x000f22000c1e9b00 */
[----:B------:R-:W-:-:S06]  /*0a30*/  IMAD.WIDE.U32 R18, R2, 0x8, R18 ;  /* 0x0000000802127825 */ /* 0x000fcc00078e0012 */
[----:B------:R-:W5:Y:S04]  /*0a40*/  LDG.E.64.CONSTANT R18, desc[UR4][R18.64] ;  /* 0x0000000412127981 */ /* 0x000f68000c1e9b00 */
[----:B------:R-:W5:Y:S01]  /*0a50*/  LDG.E.64.CONSTANT R38, desc[UR4][R38.64+0x20] ;  /* 0x0000200426267981 */ /* 0x000f62000c1e9b00 */
[----:B---3--:R-:W-:-:S08]  /*0a60*/  DADD R64, R64, R32 ;  /* 0x0000000040407229 */ /* 0x008fd00000000020 */
[----:B------:R-:W-:-:S08]  /*0a70*/  DADD R64, R64, -R26 ;  /* 0x0000000040407229 */ /* 0x000fd0000000081a */
[----:B------:R-:W-:Y:S02]  /*0a80*/  DFMA R42, R64, -UR12, R42 ;  /* 0x8000000c402a7c2b */ /* 0x000fe4000800002a */
[----:B--2---:R-:W-:-:S08]  /*0a90*/  DMUL R4, R58, R4 ;  /* 0x000000043a047228 */ /* 0x004fd00000000000 */
[----:B----4-:R-:W-:Y:S02]  /*0aa0*/  DFMA R24, R48, R24, -R4 ;  /* 0x000000183018722b */ /* 0x010fe40000000804 */
[----:B------:R-:W2:Y:S06]  /*0ab0*/  LDC.64 R4, c[0x0][0x3c0] ;  /* 0x0000f000ff047b82 */ /* 0x000eac0000000a00 */
[----:B------:R-:W-:Y:S02]  /*0ac0*/  DFMA R56, R24, UR10, R56 ;  /* 0x0000000a18387c2b */ /* 0x000fe40008000038 */
[----:B-----5:R-:W-:Y:S01]  /*0ad0*/  DMUL R18, R40, R18 ;  /* 0x0000001228127228 */ /* 0x020fe20000000000 */
[----:B--2---:R-:W-:-:S04]  /*0ae0*/  IMAD.WIDE.U32 R24, R75, 0xb9480, R4 ;  /* 0x000b94804b187825 */ /* 0x004fc800078e0004 */
[----:B------:R-:W-:-:S04]  /*0af0*/  IMAD.WIDE.U32 R24, R77, 0x9a0, R24 ;  /* 0x000009a04d187825 */ /* 0x000fc800078e0018 */
[----:B------:R-:W-:Y:S01]  /*0b00*/  IMAD.WIDE.U32 R68, R3, 0x8, R24 ;  /* 0x0000000803447825 */ /* 0x000fe200078e0018 */
[----:B------:R-:W-:-:S05]  /*0b10*/  DFMA R38, R44, R38, -R18 ;  /* 0x000000262c26722b */ /* 0x000fca0000000812 */
[----:B------:R-:W2:Y:S01]  /*0b20*/  LDG.E.64.CONSTANT R68, desc[UR4][R68.64] ;  /* 0x0000000444447981 */ /* 0x000ea2000c1e9b00 */
[----:B------:R-:W-:-:S05]  /*0b30*/  IMAD.WIDE.U32 R18, R0, 0x8, R24 ;  /* 0x0000000800127825 */ /* 0x000fca00078e0018 */
[----:B------:R-:W3:Y:S01]  /*0b40*/  LDG.E.64.CONSTANT R64, desc[UR4][R18.64+0x8] ;  /* 0x0000080412407981 */ /* 0x000ee2000c1e9b00 */
[----:B--2---:R-:W-:-:S03]  /*0b50*/  DMUL R72, R52, R68 ;  /* 0x0000004434487228 */ /* 0x004fc60000000000 */
[----:B------:R-:W2:Y:S05]  /*0b60*/  LDG.E.64.CONSTANT R68, desc[UR4][R18.64+0x18] ;  /* 0x0000180412447981 */ /* 0x000eaa000c1e9b00 */
[----:B---3--:R-:W-:-:S08]  /*0b70*/  DFMA R64, R54, R64, -R72 ;  /* 0x000000403640722b */ /* 0x008fd00000000848 */
[----:B------:R-:W-:Y:S01]  /*0b80*/  DFMA R64, R54, R50, R64 ;  /* 0x000000323640722b */ /* 0x000fe20000000040 */
[----:B------:R-:W-:-:S05]  /*0b90*/  IADD3 R51, PT, PT, R0, -0x2, RZ ;  /* 0xfffffffe00337810 */ /* 0x000fca0007ffe0ff */
[----:B------:R-:W-:-:S06]  /*0ba0*/  IMAD.WIDE.U32 R50, R51, 0x8, R24 ;  /* 0x0000000833327825 */ /* 0x000fcc00078e0018 */
[----:B------:R-:W3:Y:S01]  /*0bb0*/  LDG.E.64.CONSTANT R50, desc[UR4][R50.64] ;  /* 0x0000000432327981 */ /* 0x000ee2000c1e9b00 */
[----:B------:R-:W-:-:S03]  /*0bc0*/  DFMA R66, R52, -R66, R64 ;  /* 0x800000423442722b */ /* 0x000fc60000000040 */
[----:B------:R-:W4:Y:S01]  /*0bd0*/  LDG.E.64.CONSTANT R64, desc[UR4][R18.64+0x10] ;  /* 0x0000100412407981 */ /* 0x000f22000c1e9b00 */
[----:B------:R-:W-:-:S05]  /*0be0*/  IADD3 R73, PT, PT, R0, -0x3, RZ ;  /* 0xfffffffd00497810 */ /* 0x000fca0007ffe0ff */
[----:B------:R-:W-:-:S05]  /*0bf0*/  IMAD.WIDE.U32 R72, R73, 0x8, R24 ;  /* 0x0000000849487825 */ /* 0x000fca00078e0018 */
[----:B------:R-:W5:Y:S01]  /*0c00*/  LDG.E.64.CONSTANT R54, desc[UR4][R72.64] ;  /* 0x0000000448367981 */ /* 0x000f62000c1e9b00 */
[----:B------:R-:W-:-:S03]  /*0c10*/  IMAD.WIDE.U32 R52, R2, 0x8, R24 ;  /* 0x0000000802347825 */ /* 0x000fc600078e0018 */
[----:B------:R-:W2:Y:S04]  /*0c20*/  LDG.E.64.CONSTANT R24, desc[UR4][R18.64+0x20] ;  /* 0x0000200412187981 */ /* 0x000ea8000c1e9b00 */
[----:B------:R-:W2:Y:S01]  /*0c30*/  LDG.E.64.CONSTANT R52, desc[UR4][R52.64] ;  /* 0x0000000434347981 */ /* 0x000ea2000c1e9b00 */
[----:B---3--:R-:W-:-:S08]  /*0c40*/  DMUL R2, R30, R50 ;  /* 0x000000321e027228 */ /* 0x008fd00000000000 */
[----:B----4-:R-:W-:Y:S01]  /*0c50*/  DFMA R2, R34, R64, -R2 ;  /* 0x000000402202722b */ /* 0x010fe20000000802 */
[----:B------:R-:W3:Y:S01]  /*0c60*/  LDC.64 R64, c[0x0][0x3d0] ;  /* 0x0000f400ff407b82 */ /* 0x000ee20000000a00 */
[----:B-----5:R-:W-:Y:S01]  /*0c70*/  DMUL R54, R58, R54 ;  /* 0x000000363a367228 */ /* 0x020fe20000000000 */
[----:B------:R-:W-:-:S05]  /*0c80*/  IMAD.WIDE.U32 R50, R75, 0xb9480, R20 ;  /* 0x000b94804b327825 */ /* 0x000fca00078e0014 */
[----:B------:R-:W-:Y:S02]  /*0c90*/  DFMA R2, R34, R36, R2 ;  /* 0x000000242202722b */ /* 0x000fe40000000002 */
[----:B--2---:R-:W-:Y:S01]  /*0ca0*/  DFMA R54, R48, R68, -R54 ;  /* 0x000000443036722b */ /* 0x004fe20000000836 */
[----:B---3--:R-:W-:-:S07]  /*0cb0*/  IMAD.WIDE.U32 R34, R75, 0xb9480, R64 ;  /* 0x000b94804b227825 */ /* 0x008fce00078e0040 */
[----:B------:R-:W-:Y:S01]  /*0cc0*/  DFMA R48, R48, R8, R54 ;  /* 0x000000083030722b */ /* 0x000fe20000000036 */
[----:B------:R-:W2:Y:S01]  /*0cd0*/  LDG.E.64.CONSTANT R64, desc[UR4][R22.64+0x1340] ;  /* 0x0013400416407981 */ /* 0x000ea2000c1e9b00 */
[----:B------:R-:W-:-:S04]  /*0ce0*/  IMAD.WIDE.U32 R8, R76, 0x9a0, R50 ;  /* 0x000009a04c087825 */ /* 0x000fc800078e0032 */
[----:B------:R-:W-:-:S04]  /*0cf0*/  IMAD.WIDE.U32 R36, R76, 0x9a0, R34 ;  /* 0x000009a04c247825 */ /* 0x000fc800078e0022 */
[----:B------:R-:W-:-:S04]  /*0d00*/  IMAD.WIDE.U32 R54, R0, 0x8, R8 ;  /* 0x0000000800367825 */ /* 0x000fc800078e0008 */
[C---:B------:R-:W-:Y:S01]  /*0d10*/  IMAD.WIDE.U32 R8, R0.reuse, 0x8, R36 ;  /* 0x0000000800087825 */ /* 0x040fe200078e0024 */
[----:B------:R-:W-:Y:S01]  /*0d20*/  DMUL R52, R40, R52 ;  /* 0x0000003428347228 */ /* 0x000fe20000000000 */
[----:B------:R-:W3:Y:S02]  /*0d30*/  LDG.E.64.CONSTANT R54, desc[UR4][R54.64] ;  /* 0x0000000436367981 */ /* 0x000ee4000c1e9b00 */
[----:B------:R-:W-:Y:S02]  /*0d40*/  IMAD.WIDE.U32 R36, R77, 0x9a0, R34 ;  /* 0x000009a04d247825 */ /* 0x000fe400078e0022 */
[----:B------:R-:W3:Y:S02]  /*0d50*/  LDG.E.64.CONSTANT R8, desc[UR4][R8.64] ;  /* 0x0000000408087981 */ /* 0x000ee4000c1e9b00 */
[----:B------:R-:W-:Y:S01]  /*0d60*/  IMAD.WIDE.U32 R36, R0, 0x8, R36 ;  /* 0x0000000800247825 */ /* 0x000fe200078e0024 */
[----:B------:R-:W-:-:S04]  /*0d70*/  DFMA R52, R44, R24, -R52 ;  /* 0x000000182c34722b */ /* 0x000fc80000000834 */
[----:B------:R-:W2:Y:S01]  /*0d80*/  LDG.E.64.CONSTANT R24, desc[UR4][R36.64+0x1340] ;  /* 0x0013400424187981 */ /* 0x000ea2000c1e9b00 */
[----:B------:R-:W-:Y:S01]  /*0d90*/  DFMA R30, R30, -R46, R2 ;  /* 0x8000002e1e1e722b */ /* 0x000fe20000000002 */
[----:B------:R-:W-:Y:S02]  /*0da0*/  IADD3 R2, PT, PT, R77, -0x1, RZ ;  /* 0xffffffff4d027810 */ /* 0x000fe40007ffe0ff */
[----:B------:R-:W-:-:S03]  /*0db0*/  DFMA R52, R44, R32, R52 ;  /* 0x000000202c34722b */ /* 0x000fc60000000034 */
[----:B------:R-:W-:-:S04]  /*0dc0*/  IMAD.WIDE.U32 R32, R2, 0x9a0, R34 ;  /* 0x000009a002207825 */ /* 0x000fc800078e0022 */
[----:B------:R-:W-:Y:S01]  /*0dd0*/  IMAD.WIDE.U32 R44, R2, 0x9a0, R50 ;  /* 0x000009a0022c7825 */ /* 0x000fe200078e0032 */
[----:B------:R-:W-:Y:S02]  /*0de0*/  DFMA R40, R40, -R26, R52 ;  /* 0x8000001a2828722b */ /* 0x000fe40000000034 */
[----:B------:R-:W-:Y:S01]  /*0df0*/  DFMA R58, R58, -R28, R48 ;  /* 0x8000001c3a3a722b */ /* 0x000fe20000000030 */
[C---:B------:R-:W-:Y:S01]  /*0e00*/  IMAD.WIDE.U32 R26, R0.reuse, 0x8, R32 ;  /* 0x00000008001a7825 */ /* 0x040fe200078e0020 */
[----:B------:R-:W4:Y:S03]  /*0e10*/  LDG.E.64.CONSTANT R52, desc[UR4][R22.64+0x9a0] ;  /* 0x0009a00416347981 */ /* 0x000f26000c1e9b00 */
[----:B------:R-:W-:Y:S02]  /*0e20*/  IMAD.WIDE.U32 R44, R0, 0x8, R44 ;  /* 0x00000008002c7825 */ /* 0x000fe400078e002c */
[----:B------:R-:W5:Y:S02]  /*0e30*/  LDG.E.64.CONSTANT R26, desc[UR4][R26.64] ;  /* 0x000000041a1a7981 */ /* 0x000f64000c1e9b00 */
[----:B------:R-:W-:-:S02]  /*0e40*/  IMAD.WIDE.U32 R48, R74, 0x9a0, R50 ;  /* 0x000009a04a307825 */ /* 0x000fc400078e0032 */
[----:B------:R-:W5:Y:S02]  /*0e50*/  LDG.E.64.CONSTANT R46, desc[UR4][R44.64] ;  /* 0x000000042c2e7981 */ /* 0x000f64000c1e9b00 */
[----:B------:R-:W-:-:S04]  /*0e60*/  IMAD.WIDE.U32 R28, R74, 0x9a0, R34 ;  /* 0x000009a04a1c7825 */ /* 0x000fc800078e0022 */
[----:B------:R-:W-:-:S04]  /*0e70*/  IMAD.WIDE.U32 R48, R0, 0x8, R48 ;  /* 0x0000000800307825 */ /* 0x000fc800078e0030 */
[----:B------:R-:W-:Y:S01]  /*0e80*/  IMAD.WIDE.U32 R28, R0, 0x8, R28 ;  /* 0x00000008001c7825 */ /* 0x000fe200078e001c */
[----:B------:R-:W-:Y:S01]  /*0e90*/  DMUL R32, R30, UR18 ;  /* 0x000000121e207c28 */ /* 0x000fe20008000000 */
[----:B------:R-:W4:Y:S04]  /*0ea0*/  LDG.E.64.CONSTANT R48, desc[UR4][R48.64] ;  /* 0x0000000430307981 */ /* 0x000f28000c1e9b00 */
[----:B------:R-:W4:Y:S04]  /*0eb0*/  LDG.E.64.CONSTANT R30, desc[UR4][R36.64+0x9a0] ;  /* 0x0009a004241e7981 */ /* 0x000f28000c1e9b00 */
[----:B------:R-:W4:Y:S01]  /*0ec0*/  LDG.E.64.CONSTANT R28, desc[UR4][R28.64] ;  /* 0x000000041c1c7981 */ /* 0x000f22000c1e9b00 */
[----:B------:R-:W-:Y:S01]  /*0ed0*/  UMOV UR10, 0x9999999a ;  /* 0x9999999a000a7882 */ /* 0x000fe20000000000 */
[----:B------:R-:W-:-:S02]  /*0ee0*/  UMOV UR11, 0x3fe99999 ;  /* 0x3fe99999000b7882 */ /* 0x000fc40000000000 */
[----:B------:R-:W-:Y:S01]  /*0ef0*/  DFMA R66, R66, UR10, -R32 ;  /* 0x0000000a42427c2b */ /* 0x000fe20008000820 */
[----:B------:R-:W4:Y:S01]  /*0f00*/  LDG.E.64.CONSTANT R44, desc[UR4][R22.64+0x1ce0] ;  /* 0x001ce004162c7981 */ /* 0x000f22000c1e9b00 */
[----:B------:R-:W-:-:S03]  /*0f10*/  IADD3 R3, PT, PT, R77, -0x4, RZ ;  /* 0xfffffffc4d037810 */ /* 0x000fc60007ffe0ff */
[----:B------:R-:W4:Y:S02]  /*0f20*/  LDG.E.64.CONSTANT R32, desc[UR4][R36.64+0x1ce0] ;  /* 0x001ce00424207981 */ /* 0x000f24000c1e9b00 */
[----:B------:R-:W-:-:S04]  /*0f30*/  IMAD.WIDE.U32 R50, R3, 0x9a0, R50 ;  /* 0x000009a003327825 */ /* 0x000fc800078e0032 */
[----:B------:R-:W-:-:S04]  /*0f40*/  IMAD.WIDE.U32 R34, R3, 0x9a0, R34 ;  /* 0x000009a003227825 */ /* 0x000fc800078e0022 */
[C---:B------:R-:W-:Y:S01]  /*0f50*/  IMAD.WIDE.U32 R50, R0.reuse, 0x8, R50 ;  /* 0x0000000800327825 */ /* 0x040fe200078e0032 */
[----:B------:R-:W4:Y:S03]  /*0f60*/  LDG.E.64.CONSTANT R36, desc[UR4][R36.64+0x2680] ;  /* 0x0026800424247981 */ /* 0x000f26000c1e9b00 */
[----:B------:R-:W-:Y:S02]  /*0f70*/  IMAD.WIDE.U32 R34, R0, 0x8, R34 ;  /* 0x0000000800227825 */ /* 0x000fe400078e0022 */
[----:B------:R-:W4:Y:S04]  /*0f80*/  LDG.E.64.CONSTANT R50, desc[UR4][R50.64] ;  /* 0x0000000432327981 */ /* 0x000f28000c1e9b00 */
[----:B------:R-:W4:Y:S01]  /*0f90*/  LDG.E.64.CONSTANT R34, desc[UR4][R34.64] ;  /* 0x0000000422227981 */ /* 0x000f22000c1e9b00 */
[----:B---3--:R-:W-:-:S08]  /*0fa0*/  DMUL R54, R54, R8 ;  /* 0x0000000836367228 */ /* 0x008fd00000000000 */
[----:B--2---:R-:W-:Y:S01]  /*0fb0*/  DFMA R54, R64, R24, -R54 ;  /* 0x000000184036722b */ /* 0x004fe20000000836 */
[----:B------:R-:W2:Y:S01]  /*0fc0*/  LDG.E.64.CONSTANT R64, desc[UR4][R22.64+0x2680] ;  /* 0x0026800416407981 */ /* 0x000ea2000c1e9b00 */
[----:B------:R-:W-:Y:S01]  /*0fd0*/  IMAD.WIDE.U32 R68, R76, 0x9a0, R60 ;  /* 0x000009a04c447825 */ /* 0x000fe200078e003c */
[----:B-----5:R-:W-:-:S03]  /*0fe0*/  DMUL R46, R46, R26 ;  /* 0x0000001a2e2e7228 */ /* 0x020fc60000000000 */
[----:B------:R-:W-:-:S05]  /*0ff0*/  IMAD.WIDE.U32 R68, R0, 0x8, R68 ;  /* 0x0000000800447825 */ /* 0x000fca00078e0044 */
[----:B----4-:R-:W-:Y:S02]  /*1000*/  DFMA R52, R52, R30, -R46 ;  /* 0x0000001e3434722b */ /* 0x010fe4000000082e */
[----:B------:R-:W-:Y:S02]  /*1010*/  DMUL R46, R54, UR18 ;  /* 0x00000012362e7c28 */ /* 0x000fe40008000000 */
[----:B------:R-:W-:-:S06]  /*1020*/  DMUL R48, R48, R28 ;  /* 0x0000001c30307228 */ /* 0x000fcc0000000000 */
[----:B------:R-:W-:Y:S02]  /*1030*/  DFMA R46, R52, UR10, -R46 ;  /* 0x0000000a342e7c2b */ /* 0x000fe4000800082e */
[----:B------:R-:W-:Y:S01]  /*1040*/  DFMA R54, R58, UR16, R66 ;  /* 0x000000103a367c2b */ /* 0x000fe20008000042 */
[----:B------:R-:W3:Y:S01]  /*1050*/  LDG.E.64.CONSTANT R52, desc[UR4][R16.64+0x9a0] ;  /* 0x0009a00410347981 */ /* 0x000ee2000c1e9b00 */
[----:B------:R-:W-:Y:S01]  /*1060*/  DFMA R44, R44, R32, -R48 ;  /* 0x000000202c2c722b */ /* 0x000fe20000000830 */
[--C-:B------:R-:W-:Y:S02]  /*1070*/  IMAD.WIDE.U32 R48, R2, 0x9a0, R60.reuse ;  /* 0x000009a002307825 */ /* 0x100fe400078e003c */
[----:B------:R-:W4:Y:S05]  /*1080*/  LDG.E.64.CONSTANT R66, desc[UR4][R16.64+0x1340] ;  /* 0x0013400410427981 */ /* 0x000f2a000c1e9b00 */
[----:B------:R-:W-:Y:S01]  /*1090*/  DFMA R58, R44, UR16, R46 ;  /* 0x000000102c3a7c2b */ /* 0x000fe2000800002e */
[----:B------:R-:W-:Y:S01]  /*10a0*/  IMAD.WIDE.U32 R44, R74, 0x9a0, R60 ;  /* 0x000009a04a2c7825 */ /* 0x000fe200078e003c */
[----:B------:R-:W5:Y:S03]  /*10b0*/  LDG.E.64.CONSTANT R46, desc[UR4][R68.64] ;  /* 0x00000004442e7981 */ /* 0x000f66000c1e9b00 */
[----:B------:R-:W-:-:S04]  /*10c0*/  IMAD.WIDE.U32 R48, R0, 0x8, R48 ;  /* 0x0000000800307825 */ /* 0x000fc800078e0030 */
[C---:B------:R-:W-:Y:S01]  /*10d0*/  IMAD.WIDE.U32 R44, R0.reuse, 0x8, R44 ;  /* 0x00000008002c7825 */ /* 0x040fe200078e002c */
[----:B------:R-:W-:Y:S01]  /*10e0*/  DMUL R50, R50, R34 ;  /* 0x0000002232327228 */ /* 0x000fe20000000000 */
[----:B------:R-:W3:Y:S02]  /*10f0*/  LDG.E.64.CONSTANT R48, desc[UR4][R48.64] ;  /* 0x0000000430307981 */ /* 0x000ee4000c1e9b00 */
[----:B------:R-:W-:Y:S02]  /*1100*/  IMAD.WIDE.U32 R60, R3, 0x9a0, R60 ;  /* 0x000009a0033c7825 */ /* 0x000fe400078e003c */
[----:B------:R-:W3:Y:S02]  /*1110*/  LDG.E.64.CONSTANT R44, desc[UR4][R44.64] ;  /* 0x000000042c2c7981 */ /* 0x000ee4000c1e9b00 */
[----:B------:R-:W-:-:S05]  /*1120*/  IMAD.WIDE.U32 R60, R0, 0x8, R60 ;  /* 0x00000008003c7825 */ /* 0x000fca00078e003c */
[----:B------:R-:W3:Y:S04]  /*1130*/  LDG.E.64.CONSTANT R68, desc[UR4][R60.64] ;  /* 0x000000043c447981 */ /* 0x000ee8000c1e9b00 */
[----:B------:R-:W3:Y:S01]  /*1140*/  LDG.E.64.CONSTANT R60, desc[UR4][R16.64+0x2680] ;  /* 0x00268004103c7981 */ /* 0x000ee2000c1e9b00 */
[----:B--2---:R-:W-:-:S03]  /*1150*/  DFMA R50, R64, R36, -R50 ;  /* 0x000000244032722b */ /* 0x004fc60000000832 */
[----:B------:R-:W2:Y:S05]  /*1160*/  LDG.E.64.CONSTANT R64, desc[UR4][R16.64+0x1ce0] ;  /* 0x001ce00410407981 */ /* 0x000eaa000c1e9b00 */
[----:B------:R-:W-:-:S08]  /*1170*/  DFMA R50, R50, -UR14, R58 ;  /* 0x8000000e32327c2b */ /* 0x000fd0000800003a */
[----:B0-----:R-:W-:-:S08]  /*1180*/  DMUL R50, R50, UR6 ;  /* 0x0000000632327c28 */ /* 0x001fd00008000000 */
[----:B-1----:R-:W-:Y:S02]  /*1190*/  DFMA R42, R42, UR8, -R50 ;  /* 0x000000082a2a7c2b */ /* 0x002fe40008000832 */
[----:B------:R-:W-:Y:S02]  /*11a0*/  DFMA R40, R40, -UR14, R54 ;  /* 0x8000000e28287c2b */ /* 0x000fe40008000036 */
[----:B------:R-:W-:Y:S01]  /*11b0*/  DFMA R38, R38, -UR12, R56 ;  /* 0x8000000c26267c2b */ /* 0x000fe20008000038 */
[----:B------:R-:W-:Y:S01]  /*11c0*/  IMAD.WIDE.U32 R56, R75, 0xb9480, R10 ;  /* 0x000b94804b387825 */ /* 0x000fe200078e000a */
[----:B-----5:R-:W-:Y:S02]  /*11d0*/  DMUL R50, R46, R8 ;  /* 0x000000082e327228 */ /* 0x020fe40000000000 */
[----:B----4-:R-:W-:-:S06]  /*11e0*/  DADD R46, R66, -R46 ;  /* 0x00000000422e7229 */ /* 0x010fcc000000082e */
[----:B------:R-:W-:Y:S02]  /*11f0*/  DFMA R66, R66, R24, -R50 ;  /* 0x000000184242722b */ /* 0x000fe40000000832 */
[----:B---3--:R-:W-:Y:S02]  /*1200*/  DMUL R54, R48, R26 ;  /* 0x0000001a30367228 */ /* 0x008fe40000000000 */
[----:B------:R-:W-:Y:S02]  /*1210*/  DMUL R50, R46, UR18 ;  /* 0x000000122e327c28 */ /* 0x000fe40008000000 */
[----:B------:R-:W-:Y:S02]  /*1220*/  DMUL R46, R44, R28 ;  /* 0x0000001c2c2e7228 */ /* 0x000fe40000000000 */
[C---:B------:R-:W-:Y:S02]  /*1230*/  DADD R48, R52.reuse, -R48 ;  /* 0x0000000034307229 */ /* 0x040fe40000000830 */
[----:B------:R-:W-:-:S06]  /*1240*/  DFMA R52, R52, R30, -R54 ;  /* 0x0000001e3434722b */ /* 0x000fcc0000000836 */
[----:B------:R-:W-:Y:S01]  /*1250*/  DFMA R48, R48, UR10, -R50 ;  /* 0x0000000a30307c2b */ /* 0x000fe20008000832 */
[----:B------:R-:W-:-:S04]  /*1260*/  IMAD.WIDE.U32 R50, R2, 0x9a0, R56 ;  /* 0x000009a002327825 */ /* 0x000fc800078e0038 */
[----:B------:R-:W-:-:S06]  /*1270*/  IMAD.WIDE.U32 R50, R0, 0x8, R50 ;  /* 0x0000000800327825 */ /* 0x000fcc00078e0032 */
[----:B------:R-:W3:Y:S01]  /*1280*/  LDG.E.64.CONSTANT R50, desc[UR4][R50.64] ;  /* 0x0000000432327981 */ /* 0x000ee2000c1e9b00 */
[C---:B--2---:R-:W-:Y:S02]  /*1290*/  DADD R54, R64.reuse, -R44 ;  /* 0x0000000040367229 */ /* 0x044fe4000000082c */
[----:B------:R-:W-:Y:S02]  /*12a0*/  DFMA R64, R64, R32, -R46 ;  /* 0x000000204040722b */ /* 0x000fe4000000082e */
[----:B------:R-:W-:Y:S01]  /*12b0*/  DMUL R46, R68, R34 ;  /* 0x00000022442e7228 */ /* 0x000fe20000000000 */
[----:B------:R-:W-:Y:S01]  /*12c0*/  IMAD.WIDE.U32 R44, R76, 0x9a0, R56 ;  /* 0x000009a04c2c7825 */ /* 0x000fe200078e0038 */
[----:B------:R-:W-:-:S06]  /*12d0*/  DADD R68, R60, -R68 ;  /* 0x000000003c447229 */ /* 0x000fcc0000000844 */
[----:B------:R-:W-:Y:S01]  /*12e0*/  DFMA R60, R60, R36, -R46 ;  /* 0x000000243c3c722b */ /* 0x000fe2000000082e */
[----:B------:R-:W-:Y:S02]  /*12f0*/  IMAD.WIDE.U32 R46, R0, 0x8, R44 ;  /* 0x00000008002e7825 */ /* 0x000fe400078e002c */
[----:B------:R-:W2:Y:S01]  /*1300*/  LDG.E.64.CONSTANT R44, desc[UR4][R12.64+0x1340] ;  /* 0x001340040c2c7981 */ /* 0x000ea2000c1e9b00 */
[----:B------:R-:W-:-:S03]  /*1310*/  DFMA R54, R54, UR16, R48 ;  /* 0x0000001036367c2b */ /* 0x000fc60008000030 */
[----:B------:R-:W4:Y:S04]  /*1320*/  LDG.E.64.CONSTANT R48, desc[UR4][R12.64+0x9a0] ;  /* 0x0009a0040c307981 */ /* 0x000f28000c1e9b00 */
[----:B------:R-:W5:Y:S01]  /*1330*/  LDG.E.64.CONSTANT R46, desc[UR4][R46.64] ;  /* 0x000000042e2e7981 */ /* 0x000f62000c1e9b00 */
[----:B------:R-:W-:Y:S01]  /*1340*/  DFMA R68, R68, -UR14, R54 ;  /* 0x8000000e44447c2b */ /* 0x000fe20008000036 */
[----:B------:R-:W-:-:S04]  /*1350*/  IMAD.WIDE.U32 R54, R74, 0x9a0, R56 ;  /* 0x000009a04a367825 */ /* 0x000fc800078e0038 */
[----:B------:R-:W-:Y:S02]  /*1360*/  IMAD.WIDE.U32 R58, R3, 0x9a0, R56 ;  /* 0x000009a0033a7825 */ /* 0x000fe400078e0038 */
[----:B------:R-:W3:Y:S02]  /*1370*/  LDG.E.64.CONSTANT R56, desc[UR4][R12.64+0x2680] ;  /* 0x002680040c387981 */ /* 0x000ee4000c1e9b00 */
[----:B------:R-:W-:-:S04]  /*1380*/  IMAD.WIDE.U32 R54, R0, 0x8, R54 ;  /* 0x0000000800367825 */ /* 0x000fc800078e0036 */
[----:B------:R-:W-:Y:S02]  /*1390*/  IMAD.WIDE.U32 R58, R0, 0x8, R58 ;  /* 0x00000008003a7825 */ /* 0x000fe400078e003a */
[----:B------:R-:W3:Y:S04]  /*13a0*/  LDG.E.64.CONSTANT R54, desc[UR4][R54.64] ;  /* 0x0000000436367981 */ /* 0x000ee8000c1e9b00 */
[----:B------:R-:W3:Y:S01]  /*13b0*/  LDG.E.64.CONSTANT R58, desc[UR4][R58.64] ;  /* 0x000000043a3a7981 */ /* 0x000ee2000c1e9b00 */
[----:B--2---:R-:W-:Y:S02]  /*13c0*/  DADD R66, R66, R44 ;  /* 0x0000000042427229 */ /* 0x004fe4000000002c */
[----:B----4-:R-:W-:-:S06]  /*13d0*/  DADD R52, R52, R48 ;  /* 0x0000000034347229 */ /* 0x010fcc0000000030 */
[----:B-----5:R-:W-:Y:S02]  /*13e0*/  DADD R66, R66, -R46 ;  /* 0x0000000042427229 */ /* 0x020fe4000000082e */
[----:B---3--:R-:W-:-:S06]  /*13f0*/  DADD R52, R52, -R50 ;  /* 0x0000000034347229 */ /* 0x008fcc0000000832 */
[----:B------:R-:W-:-:S08]  /*1400*/  DMUL R66, R66, UR18 ;  /* 0x0000001242427c28 */ /* 0x000fd00008000000 */
[----:B------:R-:W-:Y:S01]  /*1410*/  DFMA R66, R52, UR10, -R66 ;  /* 0x0000000a34427c2b */ /* 0x000fe20008000842 */
[----:B------:R-:W2:Y:S01]  /*1420*/  LDG.E.64.CONSTANT R52, desc[UR4][R12.64+0x1ce0] ;  /* 0x001ce0040c347981 */ /* 0x000ea2000c1e9b00 */
[----:B------:R-:W-:-:S08]  /*1430*/  DADD R60, R60, R56 ;  /* 0x000000003c3c7229 */ /* 0x000fd00000000038 */
[----:B------:R-:W-:Y:S02]  /*1440*/  DADD R60, R60, -R58 ;  /* 0x000000003c3c7229 */ /* 0x000fe4000000083a */
[----:B--2---:R-:W-:-:S08]  /*1450*/  DADD R64, R64, R52 ;  /* 0x0000000040407229 */ /* 0x004fd00000000034 */
[----:B------:R-:W-:-:S08]  /*1460*/  DADD R64, R64, -R54 ;  /* 0x0000000040407229 */ /* 0x000fd00000000836 */
[----:B------:R-:W-:-:S08]  /*1470*/  DFMA R64, R64, UR16, R66 ;  /* 0x0000001040407c2b */ /* 0x000fd00008000042 */
[----:B------:R-:W-:-:S08]  /*1480*/  DFMA R64, R60, -UR14, R64 ;  /* 0x8000000e3c407c2b */ /* 0x000fd00008000040 */
[----:B------:R-:W-:-:S08]  /*1490*/  DMUL R64, R64, UR6 ;  /* 0x0000000640407c28 */ /* 0x000fd00008000000 */
[----:B------:R-:W-:Y:S01]  /*14a0*/  DFMA R62, R62, UR8, -R64 ;  /* 0x000000083e3e7c2b */ /* 0x000fe20008000840 */
[----:B------:R-:W-:-:S04]  /*14b0*/  IMAD.WIDE.U32 R64, R75, 0xb9480, R14 ;  /* 0x000b94804b407825 */ /* 0x000fc800078e000e */
[----:B------:R-:W-:-:S04]  /*14c0*/  IMAD.WIDE.U32 R72, R2, 0x9a0, R64 ;  /* 0x000009a002487825 */ /* 0x000fc800078e0040 */
[----:B------:R-:W-:-:S04]  /*14d0*/  IMAD.WIDE.U32 R72, R0, 0x8, R72 ;  /* 0x0000000800487825 */ /* 0x000fc800078e0048 */
[----:B------:R-:W-:Y:S02]  /*14e0*/  IMAD.WIDE.U32 R66, R77, 0x9a0, R64 ;  /* 0x000009a04d427825 */ /* 0x000fe400078e0040 */
[----:B------:R-:W2:Y:S02]  /*14f0*/  LDG.E.64.CONSTANT R72, desc[UR4][R72.64] ;  /* 0x0000000448487981 */ /* 0x000ea4000c1e9b00 */
[----:B------:R-:W-:Y:S01]  /*1500*/  IMAD.WIDE.U32 R66, R0, 0x8, R66 ;  /* 0x0000000800427825 */ /* 0x000fe200078e0042 */
[----:B------:R-:W-:-:S04]  /*1510*/  DMUL R60, R68, UR6 ;  /* 0x00000006443c7c28 */ /* 0x000fc80008000000 */
[----:B------:R-:W3:Y:S04]  /*1520*/  LDG.E.64.CONSTANT R68, desc[UR4][R66.64+0x9a0] ;  /* 0x0009a00442447981 */ /* 0x000ee8000c1e9b00 */
[----:B------:R-:W-:Y:S01]  /*1530*/  DFMA R60, R70, UR8, -R60 ;  /* 0x00000008463c7c2b */ /* 0x000fe2000800083c */
[----:B------:R-:W4:Y:S01]  /*1540*/  LDG.E.64.CONSTANT R70, desc[UR4][R66.64+0x1340] ;  /* 0x0013400442467981 */ /* 0x000f22000c1e9b00 */
[----:B--2---:R-:W-:-:S08]  /*1550*/  DMUL R72, R26, R72 ;  /* 0x000000481a487228 */ /* 0x004fd00000000000 */
[----:B---3--:R-:W-:Y:S01]  /*1560*/  DFMA R72, R30, R68, -R72 ;  /* 0x000000441e48722b */ /* 0x008fe20000000848 */
[----:B------:R-:W-:-:S04]  /*1570*/  IMAD.WIDE.U32 R68, R76, 0x9a0, R64 ;  /* 0x000009a04c447825 */ /* 0x000fc800078e0040 */
[----:B------:R-:W-:-:S06]  /*1580*/  IMAD.WIDE.U32 R68, R0, 0x8, R68 ;  /* 0x0000000800447825 */ /* 0x000fcc00078e0044 */
[----:B------:R-:W2:Y:S02]  /*1590*/  LDG.E.64.CONSTANT R68, desc[UR4][R68.64] ;  /* 0x0000000444447981 */ /* 0x000ea4000c1e9b00 */
[----:B--2---:R-:W-:-:S08]  /*15a0*/  DMUL R68, R8, R68 ;  /* 0x0000004408447228 */ /* 0x004fd00000000000 */
[----:B----4-:R-:W-:Y:S01]  /*15b0*/  DFMA R68, R24, R70, -R68 ;  /* 0x000000461844722b */ /* 0x010fe20000000844 */
[----:B------:R-:W-:-:S04]  /*15c0*/  IMAD.WIDE.U32 R70, R74, 0x9a0, R64 ;  /* 0x000009a04a467825 */ /* 0x000fc800078e0040 */
[----:B------:R-:W-:-:S04]  /*15d0*/  IMAD.WIDE.U32 R64, R3, 0x9a0, R64 ;  /* 0x000009a003407825 */ /* 0x000fc800078e0040 */
[C---:B------:R-:W-:Y:S01]  /*15e0*/  IMAD.WIDE.U32 R70, R0.reuse, 0x8, R70 ;  /* 0x0000000800467825 */ /* 0x040fe200078e0046 */
[----:B------:R-:W-:Y:S01]  /*15f0*/  DMUL R68, R68, UR18 ;  /* 0x0000001244447c28 */ /* 0x000fe20008000000 */
[----:B------:R-:W-:Y:S01]  /*1600*/  UMOV UR12, 0xa0000000 ;  /* 0xa0000000000c7882 */ /* 0x000fe20000000000 */
[----:B------:R-:W-:Y:S01]  /*1610*/  UMOV UR13, 0x3fe99999 ;  /* 0x3fe99999000d7882 */ /* 0x000fe20000000000 */
[----:B------:R-:W-:Y:S01]  /*1620*/  IMAD.WIDE.U32 R64, R0, 0x8, R64 ;  /* 0x0000000800407825 */ /* 0x000fe200078e0040 */
[----:B------:R-:W0:Y:S01]  /*1630*/  LDCU.64 UR18, c[0x0][0x3f8] ;  /* 0x00007f00ff1277ac */ /* 0x000e220008000a00 */
[----:B------:R-:W2:Y:S03]  /*1640*/  LDG.E.64.CONSTANT R70, desc[UR4][R70.64] ;  /* 0x0000000446467981 */ /* 0x000ea6000c1e9b00 */
[----:B------:R-:W-:Y:S01]  /*1650*/  DFMA R68, R72, UR10, -R68 ;  /* 0x0000000a48447c2b */ /* 0x000fe20008000844 */
[----:B------:R-:W3:Y:S04]  /*1660*/  LDG.E.64.CONSTANT R64, desc[UR4][R64.64] ;  /* 0x0000000440407981 */ /* 0x000ee8000c1e9b00 */
[----:B------:R-:W4:Y:S04]  /*1670*/  LDG.E.64.CONSTANT R72, desc[UR4][R66.64+0x1ce0] ;  /* 0x001ce00442487981 */ /* 0x000f28000c1e9b00 */
[----:B------:R-:W5:Y:S01]  /*1680*/  LDG.E.64.CONSTANT R66, desc[UR4][R66.64+0x2680] ;  /* 0x0026800442427981 */ /* 0x000f62000c1e9b00 */
[----:B--2---:R-:W-:-:S02]  /*1690*/  DMUL R70, R28, R70 ;  /* 0x000000461c467228 */ /* 0x004fc40000000000 */
[----:B---3--:R-:W-:-:S06]  /*16a0*/  DMUL R64, R34, R64 ;  /* 0x0000004022407228 */ /* 0x008fcc0000000000 */
[----:B----4-:R-:W-:-:S08]  /*16b0*/  DFMA R70, R32, R72, -R70 ;  /* 0x000000482046722b */ /* 0x010fd00000000846 */
[----:B------:R-:W-:Y:S02]  /*16c0*/  DFMA R70, R70, UR16, R68 ;  /* 0x0000001046467c2b */ /* 0x000fe40008000044 */
[----:B-----5:R-:W-:Y:S01]  /*16d0*/  DFMA R64, R36, R66, -R64 ;  /* 0x000000422440722b */ /* 0x020fe20000000840 */
[----:B------:R-:W2:Y:S07]  /*16e0*/  LDG.E.64.CONSTANT R68, desc[UR4][R18.64+0x9a0] ;  /* 0x0009a00412447981 */ /* 0x000eae000c1e9b00 */
[----:B------:R-:W-:Y:S01]  /*16f0*/  DFMA R70, R64, -UR14, R70 ;  /* 0x8000000e40467c2b */ /* 0x000fe20008000046 */
[----:B------:R-:W-:-:S04]  /*1700*/  IMAD.WIDE.U32 R64, R75, 0xb9480, R4 ;  /* 0x000b94804b407825 */ /* 0x000fc800078e0004 */
[----:B------:R-:W-:-:S04]  /*1710*/  IMAD.WIDE.U32 R66, R2, 0x9a0, R64 ;  /* 0x000009a002427825 */ /* 0x000fc800078e0040 */
[----:B------:R-:W-:-:S06]  /*1720*/  IMAD.WIDE.U32 R66, R0, 0x8, R66 ;  /* 0x0000000800427825 */ /* 0x000fcc00078e0042 */
[----:B------:R-:W3:Y:S01]  /*1730*/  LDG.E.64.CONSTANT R66, desc[UR4][R66.64] ;  /* 0x0000000442427981 */ /* 0x000ee2000c1e9b00 */
[----:B------:R-:W-:-:S08]  /*1740*/  DMUL R70, R70, UR6 ;  /* 0x0000000646467c28 */ /* 0x000fd00008000000 */
[----:B------:R-:W-:Y:S02]  /*1750*/  DFMA R38, R38, UR8, -R70 ;  /* 0x0000000826267c2b */ /* 0x000fe40008000846 */
[----:B------:R-:W4:Y:S01]  /*1760*/  LDG.E.64.CONSTANT R70, desc[UR4][R18.64+0x1340] ;  /* 0x0013400412467981 */ /* 0x000f22000c1e9b00 */
[----:B---3--:R-:W-:-:S08]  /*1770*/  DMUL R66, R26, R66 ;  /* 0x000000421a427228 */ /* 0x008fd00000000000 */
[----:B--2---:R-:W-:-:S08]  /*1780*/  DFMA R68, R30, R68, -R66 ;  /* 0x000000441e44722b */ /* 0x004fd00000000842 */
[----:B------:R-:W-:Y:S01]  /*1790*/  DFMA R66, R30, R48, R68 ;  /* 0x000000301e42722b */ /* 0x000fe20000000044 */
[----:B------:R-:W-:Y:S01]  /*17a0*/  IMAD.WIDE.U32 R30, R76, 0x9a0, R64 ;  /* 0x000009a04c1e7825 */ /* 0x000fe200078e0040 */
[----:B------:R-:W2:Y:S03]  /*17b0*/  LDG.E.64.CONSTANT R68, desc[UR4][R18.64+0x1ce0] ;  /* 0x001ce00412447981 */ /* 0x000ea6000c1e9b00 */
[----:B------:R-:W-:-:S05]  /*17c0*/  IMAD.WIDE.U32 R72, R0, 0x8, R30 ;  /* 0x0000000800487825 */ /* 0x000fca00078e001e */
[----:B------:R-:W3:Y:S01]  /*17d0*/  LDG.E.64.CONSTANT R48, desc[UR4][R72.64] ;  /* 0x0000000448307981 */ /* 0x000ee2000c1e9b00 */
[----:B------:R-:W-:-:S04]  /*17e0*/  IMAD.WIDE.U32 R30, R74, 0x9a0, R64 ;  /* 0x000009a04a1e7825 */ /* 0x000fc800078e0040 */
[----:B------:R-:W-:Y:S01]  /*17f0*/  IMAD.WIDE.U32 R30, R0, 0x8, R30 ;  /* 0x00000008001e7825 */ /* 0x000fe200078e001e */
[----:B------:R-:W-:Y:S01]  /*1800*/  IADD3 R2, PT, PT, R75, -0x2, RZ ;  /* 0xfffffffe4b027810 */ /* 0x000fe20007ffe0ff */
[----:B------:R-:W-:Y:S01]  /*1810*/  DFMA R26, R26, -R50, R66 ;  /* 0x800000321a1a722b */ /* 0x000fe20000000042 */
[----:B------:R-:W-:Y:S01]  /*1820*/  UMOV UR11, 0x3fc99999 ;  /* 0x3fc99999000b7882 */ /* 0x000fe20000000000 */
[----:B------:R-:W-:Y:S01]  /*1830*/  UMOV UR16, 0x40000000 ;  /* 0x4000000000107882 */ /* 0x000fe20000000000 */
[----:B------:R-:W-:Y:S01]  /*1840*/  UMOV UR17, 0x3f6cac08 ;  /* 0x3f6cac0800117882 */ /* 0x000fe20000000000 */
[----:B------:R-:W5:Y:S01]  /*1850*/  LDG.E.64.CONSTANT R30, desc[UR4][R30.64] ;  /* 0x000000041e1e7981 */ /* 0x000f62000c1e9b00 */
[----:B------:R-:W-:-:S03]  /*1860*/  IMAD.WIDE.U32 R64, R3, 0x9a0, R64 ;  /* 0x000009a003407825 */ /* 0x000fc600078e0040 */
[----:B------:R-:W2:Y:S01]  /*1870*/  LDG.E.64.CONSTANT R72, desc[UR4][R22.64+0x22bd80] ;  /* 0x22bd800416487981 */ /* 0x000ea2000c1e9b00 */
[----:B------:R-:W-:Y:S01]  /*1880*/  IMAD.WIDE.U32 R50, R2, 0xb9480, R14 ;  /* 0x000b948002327825 */ /* 0x000fe200078e000e */
[----:B------:R-:W-:-:S03]  /*1890*/  IADD3 R3, PT, PT, R75, -0x1, RZ ;  /* 0xffffffff4b037810 */ /* 0x000fc60007ffe0ff */
[----:B------:R-:W-:-:S04]  /*18a0*/  IMAD.WIDE.U32 R50, R77, 0x9a0, R50 ;  /* 0x000009a04d327825 */ /* 0x000fc800078e0032 */
[----:B------:R-:W-:-:S04]  /*18b0*/  IMAD.WIDE.U32 R66, R3, 0xb9480, R14 ;  /* 0x000b948003427825 */ /* 0x000fc800078e000e */
[----:B------:R-:W-:-:S04]  /*18c0*/  IMAD.WIDE.U32 R50, R0, 0x8, R50 ;  /* 0x0000000800327825 */ /* 0x000fc800078e0032 */
[----:B------:R-:W-:Y:S02]  /*18d0*/  IMAD.WIDE.U32 R66, R77, 0x9a0, R66 ;  /* 0x000009a04d427825 */ /* 0x000fe400078e0042 */
[----:B------:R-:W2:Y:S02]  /*18e0*/  LDG.E.64.CONSTANT R50, desc[UR4][R50.64] ;  /* 0x0000000432327981 */ /* 0x000ea4000c1e9b00 */
[----:B------:R-:W-:Y:S01]  /*18f0*/  IMAD.WIDE.U32 R66, R0, 0x8, R66 ;  /* 0x0000000800427825 */ /* 0x000fe200078e0042 */
[----:B---3--:R-:W-:-:S08]  /*1900*/  DMUL R48, R8, R48 ;  /* 0x0000003008307228 */ /* 0x008fd00000000000 */
[----:B----4-:R-:W-:Y:S01]  /*1910*/  DFMA R48, R24, R70, -R48 ;  /* 0x000000461830722b */ /* 0x010fe20000000830 */
[----:B------:R-:W-:Y:S01]  /*1920*/  IMAD.WIDE.U32 R70, R0, 0x8, R64 ;  /* 0x0000000800467825 */ /* 0x000fe200078e0040 */
[----:B-----5:R-:W-:-:S04]  /*1930*/  DMUL R64, R28, R30 ;  /* 0x0000001e1c407228 */ /* 0x020fc80000000000 */
[----:B------:R-:W3:Y:S02]  /*1940*/  LDG.E.64.CONSTANT R30, desc[UR4][R70.64] ;  /* 0x00000004461e7981 */ /* 0x000ee4000c1e9b00 */
[----:B------:R-:W-:Y:S01]  /*1950*/  DFMA R48, R24, R44, R48 ;  /* 0x0000002c1830722b */ /* 0x000fe20000000030 */
[----:B------:R-:W-:Y:S01]  /*1960*/  IMAD.WIDE.U32 R24, R75, 0xb9480, R14 ;  /* 0x000b94804b187825 */ /* 0x000fe200078e000e */
[----:B------:R-:W4:Y:S03]  /*1970*/  LDG.E.64.CONSTANT R44, desc[UR4][R18.64+0x2680] ;  /* 0x00268004122c7981 */ /* 0x000f26000c1e9b00 */
[----:B------:R-:W-:Y:S01]  /*1980*/  IMAD.WIDE.U32 R24, R77, 0x9a0, R24 ;  /* 0x000009a04d187825 */ /* 0x000fe200078e0018 */
[----:B--2---:R-:W-:-:S03]  /*1990*/  DFMA R68, R32, R68, -R64 ;  /* 0x000000442044722b */ /* 0x004fc60000000840 */
[----:B------:R-:W-:Y:S01]  /*19a0*/  IMAD.WIDE.U32 R24, R0, 0x8, R24 ;  /* 0x0000000800187825 */ /* 0x000fe200078e0018 */
[----:B------:R-:W-:-:S04]  /*19b0*/  DFMA R46, R8, -R46, R48 ;  /* 0x8000002e082e722b */ /* 0x000fc80000000030 */
[----:B------:R-:W2:Y:S01]  /*19c0*/  LDG.E.64.CONSTANT R48, desc[UR4][R24.64+0x172900] ;  /* 0x1729000418307981 */ /* 0x000ea2000c1e9b00 */
[C---:B------:R-:W-:Y:S01]  /*19d0*/  IADD3 R8, PT, PT, R75.reuse, -0x3, RZ ;  /* 0xfffffffd4b087810 */ /* 0x040fe20007ffe0ff */
[----:B------:R-:W-:Y:S02]  /*19e0*/  DFMA R68, R32, R52, R68 ;  /* 0x000000342044722b */ /* 0x000fe40000000044 */
[----:B------:R1:W5:Y:S02]  /*19f0*/  LDG.E.64.CONSTANT R52, desc[UR4][R66.64] ;  /* 0x0000000442347981 */ /* 0x000364000c1e9b00 */
[----:B------:R-:W-:Y:S02]  /*1a00*/  IMAD.WIDE.U32 R64, R8, 0xb9480, R14 ;  /* 0x000b948008407825 */ /* 0x000fe400078e000e */
[----:B------:R-:W5:Y:S01]  /*1a10*/  LDG.E.64.CONSTANT R32, desc[UR4][R24.64+0xb9480] ;  /* 0x0b94800418207981 */ /* 0x000f62000c1e9b00 */
[----:B------:R-:W-:Y:S01]  /*1a20*/  IADD3 R9, PT, PT, R75, -0x4, RZ ;  /* 0xfffffffc4b097810 */ /* 0x000fe20007ffe0ff */
[----:B------:R-:W-:-:S04]  /*1a30*/  IMAD.WIDE.U32 R64, R77, 0x9a0, R64 ;  /* 0x000009a04d407825 */ /* 0x000fc800078e0040 */
[----:B-1----:R-:W-:Y:S02]  /*1a40*/  IMAD.WIDE.U32 R66, R9, 0xb9480, R14 ;  /* 0x000b948009427825 */ /* 0x002fe400078e000e */
[----:B------:R-:W5:Y:S02]  /*1a50*/  LDG.E.64.CONSTANT R14, desc[UR4][R24.64+0x22bd80] ;  /* 0x22bd8004180e7981 */ /* 0x000f64000c1e9b00 */
[----:B------:R-:W-:-:S04]  /*1a60*/  IMAD.WIDE.U32 R64, R0, 0x8, R64 ;  /* 0x0000000800407825 */ /* 0x000fc800078e0040 */
[----:B------:R-:W-:Y:S02]  /*1a70*/  IMAD.WIDE.U32 R66, R77, 0x9a0, R66 ;  /* 0x000009a04d427825 */ /* 0x000fe400078e0042 */
[----:B------:R-:W5:Y:S02]  /*1a80*/  LDG.E.64.CONSTANT R64, desc[UR4][R64.64] ;  /* 0x0000000440407981 */ /* 0x000f64000c1e9b00 */
[----:B------:R-:W-:Y:S02]  /*1a90*/  IMAD.WIDE.U32 R66, R0, 0x8, R66 ;  /* 0x0000000800427825 */ /* 0x000fe400078e0042 */
[----:B------:R-:W5:Y:S04]  /*1aa0*/  LDG.E.64.CONSTANT R24, desc[UR4][R24.64+0x2e5200] ;  /* 0x2e52000418187981 */ /* 0x000f68000c1e9b00 */
[----:B------:R-:W5:Y:S01]  /*1ab0*/  LDG.E.64.CONSTANT R66, desc[UR4][R66.64] ;  /* 0x0000000442427981 */ /* 0x000f62000c1e9b00 */
[----:B------:R-:W-:-:S02]  /*1ac0*/  DMUL R46, R46, UR10 ;  /* 0x0000000a2e2e7c28 */ /* 0x000fc40008000000 */
[----:B------:R-:W-:Y:S01]  /*1ad0*/  DFMA R68, R28, -R54, R68 ;  /* 0x800000361c44722b */ /* 0x000fe20000000044 */
[----:B------:R-:W1:Y:S01]  /*1ae0*/  LDC.64 R28, c[0x0][0x3d8] ;  /* 0x0000f600ff1c7b82 */ /* 0x000e620000000a00 */
[----:B------:R-:W-:-:S04]  /*1af0*/  UMOV UR11, 0x3fe99999 ;  /* 0x3fe99999000b7882 */ /* 0x000fc80000000000 */
[----:B------:R-:W-:Y:S01]  /*1b00*/  DFMA R26, R26, UR10, -R46 ;  /* 0x0000000a1a1a7c2b */ /* 0x000fe2000800082e */
[----:B------:R-:W-:Y:S01]  /*1b10*/  UMOV UR10, 0x6a7ef9db ;  /* 0x6a7ef9db000a7882 */ /* 0x000fe20000000000 */
[----:B------:R-:W-:-:S06]  /*1b20*/  UMOV UR11, 0x3fa374bc ;  /* 0x3fa374bc000b7882 */ /* 0x000fcc0000000000 */
[----:B------:R-:W-:Y:S01]  /*1b30*/  DFMA R68, R68, UR10, R26 ;  /* 0x0000000a44447c2b */ /* 0x000fe2000800001a */
[----:B------:R-:W-:Y:S01]  /*1b40*/  UMOV UR10, 0xa0000000 ;  /* 0xa0000000000a7882 */ /* 0x000fe20000000000 */
[----:B------:R-:W-:Y:S01]  /*1b50*/  UMOV UR11, 0x3fc99999 ;  /* 0x3fc99999000b7882 */ /* 0x000fe20000000000 */
[----:B------:R-:W-:-:S04]  /*1b60*/  IMAD.WIDE.U32 R54, R2, 0xb9480, R20 ;  /* 0x000b948002367825 */ /* 0x000fc800078e0014 */
[----:B------:R-:W-:-:S04]  /*1b70*/  IMAD.WIDE.U32 R46, R3, 0xb9480, R20 ;  /* 0x000b9480032e7825 */ /* 0x000fc800078e0014 */
[----:B------:R-:W-:-:S04]  /*1b80*/  IMAD.WIDE.U32 R54, R77, 0x9a0, R54 ;  /* 0x000009a04d367825 */ /* 0x000fc800078e0036 */
[----:B------:R-:W-:-:S04]  /*1b90*/  IMAD.WIDE.U32 R46, R77, 0x9a0, R46 ;  /* 0x000009a04d2e7825 */ /* 0x000fc800078e002e */
[----:B------:R-:W-:-:S04]  /*1ba0*/  IMAD.WIDE.U32 R54, R0, 0x8, R54 ;  /* 0x0000000800367825 */ /* 0x000fc800078e0036 */
[----:B------:R-:W-:Y:S02]  /*1bb0*/  IMAD.WIDE.U32 R46, R0, 0x8, R46 ;  /* 0x00000008002e7825 */ /* 0x000fe400078e002e */
[----:B------:R-:W5:Y:S04]  /*1bc0*/  LDG.E.64.CONSTANT R54, desc[UR4][R54.64] ;  /* 0x0000000436367981 */ /* 0x000f68000c1e9b00 */
[----:B------:R-:W5:Y:S01]  /*1bd0*/  LDG.E.64.CONSTANT R46, desc[UR4][R46.64] ;  /* 0x000000042e2e7981 */ /* 0x000f62000c1e9b00 */
[----:B---3--:R-:W-:-:S08]  /*1be0*/  DMUL R30, R34, R30 ;  /* 0x0000001e221e7228 */ /* 0x008fd00000000000 */
[----:B----4-:R-:W-:-:S08]  /*1bf0*/  DFMA R30, R36, R44, -R30 ;  /* 0x0000002c241e722b */ /* 0x010fd0000000081e */
[----:B------:R-:W-:Y:S02]  /*1c00*/  DFMA R30, R36, R56, R30 ;  /* 0x00000038241e722b */ /* 0x000fe4000000001e */
[----:B--2---:R-:W-:Y:S01]  /*1c10*/  DADD R26, R48, -R50 ;  /* 0x00000000301a7229 */ /* 0x004fe20000000832 */
[----:B-1----:R-:W-:Y:S01]  /*1c20*/  IMAD.WIDE.U32 R36, R2, 0xb9480, R28 ;  /* 0x000b948002247825 */ /* 0x002fe200078e001c */
[----:B------:R-:W2:Y:S04]  /*1c30*/  LDG.E.64.CONSTANT R56, desc[UR4][R22.64+0xb9480] ;  /* 0x0b94800416387981 */ /* 0x000ea8000c1e9b00 */
[----:B------:R-:W-:Y:S02]  /*1c40*/  DFMA R58, R34, -R58, R30 ;  /* 0x8000003a223a722b */ /* 0x000fe4000000001e */
[----:B-----5:R-:W-:-:S02]  /*1c50*/  DADD R34, R32, -R52 ;  /* 0x0000000020227229 */ /* 0x020fc40000000834 */
[----:B------:R-:W-:Y:S01]  /*1c60*/  DMUL R30, R26, UR10 ;  /* 0x0000000a1a1e7c28 */ /* 0x000fe20008000000 */
[----:B------:R-:W-:-:S04]  /*1c70*/  IMAD.WIDE.U32 R44, R75, 0xb9480, R28 ;  /* 0x000b94804b2c7825 */ /* 0x000fc800078e001c */
[----:B------:R-:W-:-:S03]  /*1c80*/  IMAD.WIDE.U32 R26, R3, 0xb9480, R28 ;  /* 0x000b9480031a7825 */ /* 0x000fc600078e001c */
[----:B------:R-:W-:Y:S01]  /*1c90*/  DFMA R34, R34, UR12, -R30 ;  /* 0x0000000c22227c2b */ /* 0x000fe2000800081e */
[----:B------:R-:W-:-:S04]  /*1ca0*/  IMAD.WIDE.U32 R30, R77, 0x9a0, R36 ;  /* 0x000009a04d1e7825 */ /* 0x000fc800078e0024 */
[----:B------:R-:W-:-:S04]  /*1cb0*/  IMAD.WIDE.U32 R26, R77, 0x9a0, R26 ;  /* 0x000009a04d1a7825 */ /* 0x000fc800078e001a */
[----:B------:R-:W-:Y:S01]  /*1cc0*/  IMAD.WIDE.U32 R30, R0, 0x8, R30 ;  /* 0x00000008001e7825 */ /* 0x000fe200078e001e */
[----:B------:R-:W-:-:S03]  /*1cd0*/  DADD R36, R14, -R64 ;  /* 0x000000000e247229 */ /* 0x000fc60000000840 */
[----:B------:R-:W-:Y:S02]  /*1ce0*/  IMAD.WIDE.U32 R44, R77, 0x9a0, R44 ;  /* 0x000009a04d2c7825 */ /* 0x000fe400078e002c */
[----:B------:R-:W3:Y:S01]  /*1cf0*/  LDG.E.64.CONSTANT R30, desc[UR4][R30.64] ;  /* 0x000000041e1e7981 */ /* 0x000ee2000c1e9b00 */
[----:B------:R-:W-:Y:S01]  /*1d00*/  DFMA R68, R58, -UR14, R68 ;  /* 0x8000000e3a447c2b */ /* 0x000fe20008000044 */
[C---:B------:R-:W-:Y:S01]  /*1d10*/  IMAD.WIDE.U32 R26, R0.reuse, 0x8, R26 ;  /* 0x00000008001a7825 */ /* 0x040fe200078e001a */
[----:B------:R-:W-:Y:S01]  /*1d20*/  UMOV UR14, 0x60000000 ;  /* 0x60000000000e7882 */ /* 0x000fe20000000000 */
[----:B------:R-:W-:Y:S01]  /*1d30*/  UMOV UR15, 0x3fa374bc ;  /* 0x3fa374bc000f7882 */ /* 0x000fe20000000000 */
[----:B------:R-:W-:Y:S01]  /*1d40*/  DADD R70, R24, -R66 ;  /* 0x0000000018467229 */ /* 0x000fe20000000842 */
[----:B------:R-:W-:Y:S01]  /*1d50*/  IMAD.WIDE.U32 R44, R0, 0x8, R44 ;  /* 0x00000008002c7825 */ /* 0x000fe200078e002c */
[----:B------:R-:W-:Y:S01]  /*1d60*/  DFMA R34, R36, UR14, R34 ;  /* 0x0000000e24227c2b */ /* 0x000fe20008000022 */
[----:B------:R-:W4:Y:S04]  /*1d70*/  LDG.E.64.CONSTANT R58, desc[UR4][R22.64+0x172900] ;  /* 0x17290004163a7981 */ /* 0x000f28000c1e9b00 */
[----:B------:R-:W5:Y:S04]  /*1d80*/  LDG.E.64.CONSTANT R26, desc[UR4][R26.64] ;  /* 0x000000041a1a7981 */ /* 0x000f68000c1e9b00 */
[----:B------:R-:W4:Y:S01]  /*1d90*/  LDG.E.64.CONSTANT R36, desc[UR4][R44.64+0x172900] ;  /* 0x172900042c247981 */ /* 0x000f22000c1e9b00 */
[----:B------:R-:W-:-:S03]  /*1da0*/  DFMA R70, R70, -UR16, R34 ;  /* 0x8000001046467c2b */ /* 0x000fc60008000022 */
[----:B------:R-:W2:Y:S01]  /*1db0*/  LDG.E.64.CONSTANT R34, desc[UR4][R44.64+0xb9480] ;  /* 0x0b9480042c227981 */ /* 0x000ea2000c1e9b00 */
[----:B------:R-:W-:-:S03]  /*1dc0*/  DMUL R68, R68, UR6 ;  /* 0x0000000644447c28 */ /* 0x000fc60008000000 */
[----:B------:R-:W2:Y:S01]  /*1dd0*/  LDG.E.64.CONSTANT R22, desc[UR4][R22.64+0x2e5200] ;  /* 0x2e52000416167981 */ /* 0x000ea2000c1e9b00 */
[----:B0-----:R-:W-:Y:S02]  /*1de0*/  DFMA R60, -R70, UR18, R60 ;  /* 0x00000012463c7c2b */ /* 0x001fe4000800013c */
[----:B------:R-:W0:Y:S02]  /*1df0*/  LDC.64 R70, c[0x0][0x380] ;  /* 0x0000e000ff467b82 */ /* 0x000e240000000a00 */
[----:B------:R-:W-:-:S06]  /*1e00*/  DFMA R40, R40, UR8, -R68 ;  /* 0x0000000828287c2b */ /* 0x000fcc0008000844 */
[----:B------:R-:W1:Y:S01]  /*1e10*/  LDC.64 R68, c[0x0][0x388] ;  /* 0x0000e200ff447b82 */ /* 0x000e620000000a00 */
[----:B0-----:R-:W-:-:S04]  /*1e20*/  IMAD.WIDE.U32 R70, R75, 0xb9480, R70 ;  /* 0x000b94804b467825 */ /* 0x001fc800078e0046 */
[----:B------:R-:W-:-:S04]  /*1e30*/  IMAD.WIDE.U32 R70, R77, 0x9a0, R70 ;  /* 0x000009a04d467825 */ /* 0x000fc800078e0046 */
[----:B------:R-:W-:-:S05]  /*1e40*/  IMAD.WIDE.U32 R70, R0, 0x8, R70 ;  /* 0x0000000800467825 */ /* 0x000fca00078e0046 */
[----:B------:R0:W-:Y:S02]  /*1e50*/  STG.E.64 desc[UR4][R70.64], R60 ;  /* 0x0000003c46007986 */ /* 0x0001e4000c101b04 */
[----:B0-----:R-:W0:Y:S08]  /*1e60*/  LDC.64 R60, c[0x0][0x398] ;  /* 0x0000e600ff3c7b82 */ /* 0x001e300000000a00 */
[----:B------:R-:W2:Y:S01]  /*1e70*/  LDC.64 R70, c[0x0][0x3a0] ;  /* 0x0000e800ff467b82 */ /* 0x000ea20000000a00 */
[----:B-1----:R-:W-:-:S04]  /*1e80*/  IMAD.WIDE.U32 R68, R75, 0xb9480, R68 ;  /* 0x000b94804b447825 */ /* 0x002fc800078e0044 */
[----:B0-----:R-:W-:Y:S01]  /*1e90*/  IMAD.WIDE.U32 R60, R75, 0xb9480, R60 ;  /* 0x000b94804b3c7825 */ /* 0x001fe200078e003c */
[----:B---3--:R-:W-:Y:S02]  /*1ea0*/  DMUL R54, R54, R30 ;  /* 0x0000001e36367228 */ /* 0x008fe40000000000 */
[----:B-----5:R-:W-:-:S06]  /*1eb0*/  DMUL R46, R46, R26 ;  /* 0x0000001a2e2e7228 */ /* 0x020fcc0000000000 */
[----:B----4-:R-:W-:Y:S01]  /*1ec0*/  DFMA R54, R58, R36, -R54 ;  /* 0x000000243a36722b */ /* 0x010fe20000000836 */
[----:B------:R-:W0:Y:S01]  /*1ed0*/  LDC.64 R58, c[0x0][0x390] ;  /* 0x0000e400ff3a7b82 */ /* 0x000e220000000a00 */
[----:B--2---:R-:W-:-:S06]  /*1ee0*/  DFMA R56, R56, R34, -R46 ;  /* 0x000000223838722b */ /* 0x004fcc000000082e */
[----:B------:R-:W-:Y:S01]  /*1ef0*/  DMUL R54, R54, UR10 ;  /* 0x0000000a36367c28 */ /* 0x000fe20008000000 */
[----:B------:R-:W-:-:S07]  /*1f00*/  IMAD.WIDE.U32 R46, R8, 0xb9480, R28 ;  /* 0x000b9480082e7825 */ /* 0x000fce00078e001c */
[----:B------:R-:W-:Y:S01]  /*1f10*/  DFMA R56, R56, UR12, -R54 ;  /* 0x0000000c38387c2b */ /* 0x000fe20008000836 */
[----:B------:R-:W-:-:S04]  /*1f20*/  IMAD.WIDE.U32 R54, R8, 0xb9480, R20 ;  /* 0x000b948008367825 */ /* 0x000fc800078e0014 */
[----:B------:R-:W-:-:S04]  /*1f30*/  IMAD.WIDE.U32 R46, R77, 0x9a0, R46 ;  /* 0x000009a04d2e7825 */ /* 0x000fc800078e002e */
[----:B------:R-:W-:-:S04]  /*1f40*/  IMAD.WIDE.U32 R54, R77, 0x9a0, R54 ;  /* 0x000009a04d367825 */ /* 0x000fc800078e0036 */
[----:B------:R-:W-:-:S04]  /*1f50*/  IMAD.WIDE.U32 R20, R9, 0xb9480, R20 ;  /* 0x000b948009147825 */ /* 0x000fc800078e0014 */
[----:B------:R-:W-:-:S04]  /*1f60*/  IMAD.WIDE.U32 R28, R9, 0xb9480, R28 ;  /* 0x000b9480091c7825 */ /* 0x000fc800078e001c */
[----:B------:R-:W-:-:S04]  /*1f70*/  IMAD.WIDE.U32 R54, R0, 0x8, R54 ;  /* 0x0000000800367825 */ /* 0x000fc800078e0036 */
[----:B------:R-:W-:Y:S02]  /*1f80*/  IMAD.WIDE.U32 R46, R0, 0x8, R46 ;  /* 0x00000008002e7825 */ /* 0x000fe400078e002e */
[----:B------:R-:W2:Y:S02]  /*1f90*/  LDG.E.64.CONSTANT R54, desc[UR4][R54.64] ;  /* 0x0000000436367981 */ /* 0x000ea4000c1e9b00 */
[C---:B------:R-:W-:Y:S02]  /*1fa0*/  IMAD.WIDE.U32 R20, R77.reuse, 0x9a0, R20 ;  /* 0x000009a04d147825 */ /* 0x040fe400078e0014 */
[----:B------:R-:W2:Y:S02]  /*1fb0*/  LDG.E.64.CONSTANT R46, desc[UR4][R46.64] ;  /* 0x000000042e2e7981 */ /* 0x000ea4000c1e9b00 */
[----:B------:R-:W-:-:S04]  /*1fc0*/  IMAD.WIDE.U32 R28, R77, 0x9a0, R28 ;  /* 0x000009a04d1c7825 */ /* 0x000fc800078e001c */
[----:B------:R-:W-:-:S04]  /*1fd0*/  IMAD.WIDE.U32 R20, R0, 0x8, R20 ;  /* 0x0000000800147825 */ /* 0x000fc800078e0014 */
[----:B------:R-:W-:Y:S02]  /*1fe0*/  IMAD.WIDE.U32 R28, R0, 0x8, R28 ;  /* 0x00000008001c7825 */ /* 0x000fe400078e001c */
[----:B------:R-:W3:Y:S02]  /*1ff0*/  LDG.E.64.CONSTANT R20, desc[UR4][R20.64] ;  /* 0x0000000414147981 */ /* 0x000ee4000c1e9b00 */
[C---:B0-----:R-:W-:Y:S02]  /*2000*/  IMAD.WIDE.U32 R58, R75.reuse, 0xb9480, R58 ;  /* 0x000b94804b3a7825 */ /* 0x041fe400078e003a */
[----:B------:R-:W3:Y:S02]  /*2010*/  LDG.E.64.CONSTANT R28, desc[UR4][R28.64] ;  /* 0x000000041c1c7981 */ /* 0x000ee4000c1e9b00 */
[----:B------:R-:W-:Y:S02]  /*2020*/  IMAD.WIDE.U32 R74, R75, 0xb9480, R70 ;  /* 0x000b94804b4a7825 */ /* 0x000fe400078e0046 */
[----:B------:R-:W4:Y:S04]  /*2030*/  LDG.E.64.CONSTANT R70, desc[UR4][R44.64+0x22bd80] ;  /* 0x22bd80042c467981 */ /* 0x000f28000c1e9b00 */
[----:B------:R-:W5:Y:S01]  /*2040*/  LDG.E.64.CONSTANT R44, desc[UR4][R44.64+0x2e5200] ;  /* 0x2e5200042c2c7981 */ /* 0x000f62000c1e9b00 */
[----:B--2---:R-:W-:-:S02]  /*2050*/  DMUL R54, R54, R46 ;  /* 0x0000002e36367228 */ /* 0x004fc40000000000 */
[----:B---3--:R-:W-:-:S06]  /*2060*/  DMUL R20, R20, R28 ;  /* 0x0000001c14147228 */ /* 0x008fcc0000000000 */
[----:B----4-:R-:W-:-:S08]  /*2070*/  DFMA R54, R72, R70, -R54 ;  /* 0x000000464836722b */ /* 0x010fd00000000836 */
[----:B------:R-:W-:Y:S02]  /*2080*/  DFMA R54, R54, UR14, R56 ;  /* 0x0000000e36367c2b */ /* 0x000fe40008000038 */
[----:B-----5:R-:W-:Y:S01]  /*2090*/  DFMA R56, R22, R44, -R20 ;  /* 0x0000002c1638722b */ /* 0x020fe20000000814 */
[----:B------:R-:W-:-:S04]  /*20a0*/  IMAD.WIDE.U32 R20, R2, 0xb9480, R6 ;  /* 0x000b948002147825 */ /* 0x000fc800078e0006 */
[----:B------:R-:W-:-:S03]  /*20b0*/  IMAD.WIDE.U32 R20, R77, 0x9a0, R20 ;  /* 0x000009a04d147825 */ /* 0x000fc600078e0014 */
[----:B------:R-:W-:Y:S01]  /*20c0*/  DFMA R56, R56, -UR16, R54 ;  /* 0x8000001038387c2b */ /* 0x000fe20008000036 */
[----:B------:R-:W-:-:S05]  /*20d0*/  IMAD.WIDE.U32 R22, R0, 0x8, R20 ;  /* 0x0000000800167825 */ /* 0x000fca00078e0014 */
[----:B------:R-:W2:Y:S02]  /*20e0*/  LDG.E.64.CONSTANT R20, desc[UR4][R22.64] ;  /* 0x0000000416147981 */ /* 0x000ea4000c1e9b00 */
[----:B------:R-:W-:Y:S01]  /*20f0*/  DFMA R56, -R56, UR18, R42 ;  /* 0x0000001238387c2b */ /* 0x000fe2000800012a */
[----:B------:R-:W-:Y:S01]  /*2100*/  IMAD.WIDE.U32 R54, R3, 0xb9480, R6 ;  /* 0x000b948003367825 */ /* 0x000fe200078e0006 */
[----:B------:R-:W3:Y:S03]  /*2110*/  LDG.E.64.CONSTANT R42, desc[UR4][R16.64+0x172900] ;  /* 0x17290004102a7981 */ /* 0x000ee6000c1e9b00 */
[----:B------:R-:W-:Y:S01]  /*2120*/  IMAD.WIDE.U32 R54, R77, 0x9a0, R54 ;  /* 0x000009a04d367825 */ /* 0x000fe200078e0036 */
[----:B------:R-:W4:Y:S03]  /*2130*/  LDG.E.64.CONSTANT R22, desc[UR4][R16.64+0xb9480] ;  /* 0x0b94800410167981 */ /* 0x000f26000c1e9b00 */
[----:B------:R-:W-:-:S05]  /*2140*/  IMAD.WIDE.U32 R72, R0, 0x8, R54 ;  /* 0x0000000800487825 */ /* 0x000fca00078e0036 */
[----:B------:R-:W5:Y:S01]  /*2150*/  LDG.E.64.CONSTANT R54, desc[UR4][R72.64] ;  /* 0x0000000448367981 */ /* 0x000f62000c1e9b00 */
[----:B------:R-:W-:Y:S02]  /*2160*/  DMUL R52, R52, R26 ;  /* 0x0000001a34347228 */ /* 0x000fe40000000000 */
[----:B--2---:R-:W-:Y:S02]  /*2170*/  DMUL R20, R30, R20 ;  /* 0x000000141e147228 */ /* 0x004fe40000000000 */
[----:B------:R-:W-:Y:S02]  /*2180*/  DMUL R64, R64, R46 ;  /* 0x0000002e40407228 */ /* 0x000fe40000000000 */
[----:B------:R-:W-:Y:S02]  /*2190*/  DMUL R50, R50, R30 ;  /* 0x0000001e32327228 */ /* 0x000fe40000000000 */
[----:B------:R-:W-:Y:S01]  /*21a0*/  DMUL R66, R66, R28 ;  /* 0x0000001c42427228 */ /* 0x000fe20000000000 */
[----:B------:R-:W-:Y:S01]  /*21b0*/  IMAD.WIDE.U32 R68, R77, 0x9a0, R68 ;  /* 0x000009a04d447825 */ /* 0x000fe200078e0044 */
[----:B---3--:R-:W-:Y:S01]  /*21c0*/  DFMA R42, R36, R42, -R20 ;  /* 0x0000002a242a722b */ /* 0x008fe20000000814 */
[----:B------:R-:W2:Y:S02]  /*21d0*/  LDG.E.64.CONSTANT R72, desc[UR4][R18.64+0x2e5200] ;  /* 0x2e52000412487981 */ /* 0x000ea4000c1e9b00 */
[----:B------:R-:W-:-:S04]  /*21e0*/  IMAD.WIDE.U32 R20, R8, 0xb9480, R6 ;  /* 0x000b948008147825 */ /* 0x000fc800078e0006 */
[----:B------:R-:W-:-:S04]  /*21f0*/  IMAD.WIDE.U32 R20, R77, 0x9a0, R20 ;  /* 0x000009a04d147825 */ /* 0x000fc800078e0014 */
[----:B------:R-:W-:Y:S01]  /*2200*/  IMAD.WIDE.U32 R20, R0, 0x8, R20 ;  /* 0x0000000800147825 */ /* 0x000fe200078e0014 */
[----:B-----5:R-:W-:-:S05]  /*2210*/  DMUL R54, R26, R54 ;  /* 0x000000361a367228 */ /* 0x020fca0000000000 */
[----:B------:R-:W3:Y:S03]  /*2220*/  LDG.E.64.CONSTANT R20, desc[UR4][R20.64] ;  /* 0x0000000414147981 */ /* 0x000ee6000c1e9b00 */
[----:B----4-:R-:W-:Y:S01]  /*2230*/  DFMA R54, R34, R22, -R54 ;  /* 0x000000162236722b */ /* 0x010fe20000000836 */
[----:B------:R-:W4:Y:S01]  /*2240*/  LDG.E.64.CONSTANT R22, desc[UR4][R16.64+0x22bd80] ;  /* 0x22bd800410167981 */ /* 0x000f22000c1e9b00 */
[----:B------:R-:W-:Y:S02]  /*2250*/  DFMA R52, R32, R34, -R52 ;  /* 0x000000222034722b */ /* 0x000fe40000000834 */
[----:B------:R-:W-:Y:S01]  /*2260*/  DFMA R64, R14, R70, -R64 ;  /* 0x000000460e40722b */ /* 0x000fe20000000840 */
[----:B------:R-:W-:-:S04]  /*2270*/  IMAD.WIDE.U32 R32, R3, 0xb9480, R4 ;  /* 0x000b948003207825 */ /* 0x000fc800078e0004 */
[----:B------:R-:W-:Y:S01]  /*2280*/  IMAD.WIDE.U32 R14, R3, 0xb9480, R10 ;  /* 0x000b9480030e7825 */ /* 0x000fe200078e000a */
[----:B------:R-:W-:Y:S01]  /*2290*/  DMUL R42, R42, UR10 ;  /* 0x0000000a2a2a7c28 */ /* 0x000fe20008000000 */
[----:B------:R-:W5:Y:S02]  /*22a0*/  LDG.E.64.CONSTANT R16, desc[UR4][R16.64+0x2e5200] ;  /* 0x2e52000410107981 */ /* 0x000f64000c1e9b00 */
[----:B------:R-:W-:-:S04]  /*22b0*/  IMAD.WIDE.U32 R32, R77, 0x9a0, R32 ;  /* 0x000009a04d207825 */ /* 0x000fc800078e0020 */
[----:B------:R-:W-:-:S04]  /*22c0*/  IMAD.WIDE.U32 R14, R77, 0x9a0, R14 ;  /* 0x000009a04d0e7825 */ /* 0x000fc800078e000e */
[----:B------:R-:W-:-:S04]  /*22d0*/  IMAD.WIDE.U32 R32, R0, 0x8, R32 ;  /* 0x0000000800207825 */ /* 0x000fc800078e0020 */
[----:B------:R-:W-:Y:S02]  /*22e0*/  IMAD.WIDE.U32 R14, R0, 0x8, R14 ;  /* 0x00000008000e7825 */ /* 0x000fe400078e000e */
[----:B------:R-:W2:Y:S04]  /*22f0*/  LDG.E.64.CONSTANT R32, desc[UR4][R32.64] ;  /* 0x0000000420207981 */ /* 0x000ea8000c1e9b00 */
[----:B------:R-:W5:Y:S01]  /*2300*/  LDG.E.64.CONSTANT R14, desc[UR4][R14.64] ;  /* 0x000000040e0e7981 */ /* 0x000f62000c1e9b00 */
[----:B------:R-:W-:Y:S02]  /*2310*/  DFMA R42, R54, UR12, -R42 ;  /* 0x0000000c362a7c2b */ /* 0x000fe4000800082a */
[----:B------:R-:W-:Y:S01]  /*2320*/  DFMA R50, R48, R36, -R50 ;  /* 0x000000243032722b */ /* 0x000fe20000000832 */
[----:B------:R-:W5:Y:S01]  /*2330*/  LDG.E.64.CONSTANT R54, desc[UR4][R18.64+0xb9480] ;  /* 0x0b94800412367981 */ /* 0x000f62000c1e9b00 */
[----:B------:R-:W-:Y:S01]  /*2340*/  DFMA R24, R24, R44, -R66 ;  /* 0x0000002c1818722b */ /* 0x000fe20000000842 */
[----:B------:R-:W-:-:S02]  /*2350*/  IMAD.WIDE.U32 R66, R2, 0xb9480, R10 ;  /* 0x000b948002427825 */ /* 0x000fc400078e000a */
[----:B------:R-:W5:Y:S02]  /*2360*/  LDG.E.64.CONSTANT R48, desc[UR4][R12.64+0xb9480] ;  /* 0x0b9480040c307981 */ /* 0x000f64000c1e9b00 */
[----:B------:R-:W-:-:S04]  /*2370*/  IMAD.WIDE.U32 R66, R77, 0x9a0, R66 ;  /* 0x000009a04d427825 */ /* 0x000fc800078e0042 */
[----:B------:R-:W-:-:S06]  /*2380*/  IMAD.WIDE.U32 R66, R0, 0x8, R66 ;  /* 0x0000000800427825 */ /* 0x000fcc00078e0042 */
[----:B------:R-:W5:Y:S01]  /*2390*/  LDG.E.64.CONSTANT R66, desc[UR4][R66.64] ;  /* 0x0000000442427981 */ /* 0x000f62000c1e9b00 */
[----:B---3--:R-:W-:-:S08]  /*23a0*/  DMUL R20, R46, R20 ;  /* 0x000000142e147228 */ /* 0x008fd00000000000 */
[----:B----4-:R-:W-:Y:S01]  /*23b0*/  DFMA R20, R70, R22, -R20 ;  /* 0x000000164614722b */ /* 0x010fe20000000814 */
[----:B------:R-:W3:Y:S01]  /*23c0*/  LDG.E.64.CONSTANT R22, desc[UR4][R12.64+0x172900] ;  /* 0x172900040c167981 */ /* 0x000ee2000c1e9b00 */
[----:B------:R-:W-:-:S04]  /*23d0*/  IMAD.WIDE.U32 R2, R2, 0xb9480, R4 ;  /* 0x000b948002027825 */ /* 0x000fc800078e0004 */
[----:B------:R-:W-:Y:S02]  /*23e0*/  IMAD.WIDE.U32 R2, R77, 0x9a0, R2 ;  /* 0x000009a04d027825 */ /* 0x000fe400078e0002 */
[----:B------:R-:W-:Y:S02]  /*23f0*/  DFMA R20, R20, UR14, R42 ;  /* 0x0000000e14147c2b */ /* 0x000fe4000800002a */
[----:B------:R-:W-:Y:S01]  /*2400*/  IMAD.WIDE.U32 R2, R0, 0x8, R2 ;  /* 0x0000000800027825 */ /* 0x000fe200078e0002 */
[----:B--2---:R-:W-:-:S03]  /*2410*/  DMUL R32, R26, R32 ;  /* 0x000000201a207228 */ /* 0x004fc60000000000 */
[----:B------:R-:W-:Y:S02]  /*2420*/  IMAD.WIDE.U32 R42, R8, 0xb9480, R4 ;  /* 0x000b9480082a7825 */ /* 0x000fe400078e0004 */
[----:B------:R-:W2:Y:S01]  /*2430*/  LDG.E.64.CONSTANT R2, desc[UR4][R2.64] ;  /* 0x0000000402027981 */ /* 0x000ea2000c1e9b00 */
[----:B-----5:R-:W-:Y:S02]  /*2440*/  DMUL R26, R26, R14 ;  /* 0x0000000e1a1a7228 */ /* 0x020fe40000000000 */
[----:B------:R-:W-:-:S06]  /*2450*/  DFMA R32, R34, R54, -R32 ;  /* 0x000000362220722b */ /* 0x000fcc0000000820 */
[----:B------:R-:W-:Y:S01]  /*2460*/  DFMA R26, R34, R48, -R26 ;  /* 0x00000030221a722b */ /* 0x000fe2000000081a */
[----:B------:R-:W-:-:S04]  /*2470*/  IMAD.WIDE.U32 R34, R8, 0xb9480, R10 ;  /* 0x000b948008227825 */ /* 0x000fc800078e000a */
[----:B------:R-:W-:-:S04]  /*2480*/  IMAD.WIDE.U32 R42, R77, 0x9a0, R42 ;  /* 0x000009a04d2a7825 */ /* 0x000fc800078e002a */
[----:B------:R-:W-:Y:S01]  /*2490*/  IMAD.WIDE.U32 R34, R77, 0x9a0, R34 ;  /* 0x000009a04d227825 */ /* 0x000fe200078e0022 */
[----:B------:R-:W-:-:S03]  /*24a0*/  DADD R14, R48, -R14 ;  /* 0x00000000300e7229 */ /* 0x000fc6000000080e */
[----:B------:R-:W-:-:S04]  /*24b0*/  IMAD.WIDE.U32 R10, R9, 0xb9480, R10 ;  /* 0x000b9480090a7825 */ /* 0x000fc800078e000a */
[----:B------:R-:W-:-:S04]  /*24c0*/  IMAD.WIDE.U32 R6, R9, 0xb9480, R6 ;  /* 0x000b948009067825 */ /* 0x000fc800078e0006 */
[----:B------:R-:W-:Y:S02]  /*24d0*/  IMAD.WIDE.U32 R4, R9, 0xb9480, R4 ;  /* 0x000b948009047825 */ /* 0x000fe400078e0004 */
[----:B------:R-:W4:Y:S02]  /*24e0*/  LDG.E.64.CONSTANT R8, desc[UR4][R18.64+0x172900] ;  /* 0x1729000412087981 */ /* 0x000f24000c1e9b00 */
[----:B------:R-:W-:-:S04]  /*24f0*/  IMAD.WIDE.U32 R54, R0, 0x8, R34 ;  /* 0x0000000800367825 */ /* 0x000fc800078e0022 */
[----:B------:R-:W-:Y:S02]  /*2500*/  IMAD.WIDE.U32 R48, R0, 0x8, R42 ;  /* 0x0000000800307825 */ /* 0x000fe400078e002a */
[----:B------:R-:W5:Y:S02]  /*2510*/  LDG.E.64.CONSTANT R42, desc[UR4][R54.64] ;  /* 0x00000004362a7981 */ /* 0x000f64000c1e9b00 */
[C---:B------:R-:W-:Y:S02]  /*2520*/  IMAD.WIDE.U32 R10, R77.reuse, 0x9a0, R10 ;  /* 0x000009a04d0a7825 */ /* 0x040fe400078e000a */
[----:B------:R-:W5:Y:S02]  /*2530*/  LDG.E.64.CONSTANT R48, desc[UR4][R48.64] ;  /* 0x0000000430307981 */ /* 0x000f64000c1e9b00 */
[----:B------:R-:W-:-:S04]  /*2540*/  IMAD.WIDE.U32 R4, R77, 0x9a0, R4 ;  /* 0x000009a04d047825 */ /* 0x000fc800078e0004 */
[----:B------:R-:W-:-:S04]  /*2550*/  IMAD.WIDE.U32 R6, R77, 0x9a0, R6 ;  /* 0x000009a04d067825 */ /* 0x000fc800078e0006 */
[----:B------:R-:W-:-:S04]  /*2560*/  IMAD.WIDE.U32 R58, R77, 0x9a0, R58 ;  /* 0x000009a04d3a7825 */ /* 0x000fc800078e003a */
[----:B------:R-:W-:-:S04]  /*2570*/  IMAD.WIDE.U32 R60, R77, 0x9a0, R60 ;  /* 0x000009a04d3c7825 */ /* 0x000fc800078e003c */
[----:B------:R-:W-:Y:S01]  /*2580*/  IMAD.WIDE.U32 R74, R77, 0x9a0, R74 ;  /* 0x000009a04d4a7825 */ /* 0x000fe200078e004a */
[----:B------:R-:W-:Y:S01]  /*2590*/  DADD R14, R52, R14 ;  /* 0x00000000340e7229 */ /* 0x000fe2000000000e */
[----:B------:R-:W5:Y:S02]  /*25a0*/  LDG.E.64.CONSTANT R54, desc[UR4][R12.64+0x2e5200] ;  /* 0x2e5200040c367981 */ /* 0x000f64000c1e9b00 */
[C---:B------:R-:W-:Y:S02]  /*25b0*/  IMAD.WIDE.U32 R10, R0.reuse, 0x8, R10 ;  /* 0x00000008000a7825 */ /* 0x040fe400078e000a */
[----:B------:R-:W5:Y:S02]  /*25c0*/  LDG.E.64.CONSTANT R52, desc[UR4][R18.64+0x22bd80] ;  /* 0x22bd800412347981 */ /* 0x000f64000c1e9b00 */
[C---:B------:R-:W-:Y:S02]  /*25d0*/  IMAD.WIDE.U32 R76, R0.reuse, 0x8, R4 ;  /* 0x00000008004c7825 */ /* 0x040fe400078e0004 */
[----:B------:R-:W5:Y:S02]  /*25e0*/  LDG.E.64.CONSTANT R4, desc[UR4][R12.64+0x22bd80] ;  /* 0x22bd80040c047981 */ /* 0x000f64000c1e9b00 */
[----:B------:R-:W-:-:S02]  /*25f0*/  IMAD.WIDE.U32 R6, R0, 0x8, R6 ;  /* 0x0000000800067825 */ /* 0x000fc400078e0006 */
[----:B------:R-:W5:Y:S04]  /*2600*/  LDG.E.64.CONSTANT R10, desc[UR4][R10.64] ;  /* 0x000000040a0a7981 */ /* 0x000f68000c1e9b00 */
[----:B------:R-:W5:Y:S01]  /*2610*/  LDG.E.64.CONSTANT R6, desc[UR4][R6.64] ;  /* 0x0000000406067981 */ /* 0x000f62000c1e9b00 */
[----:B---3--:R-:W-:-:S08]  /*2620*/  DADD R34, R22, -R66 ;  /* 0x0000000016227229 */ /* 0x008fd00000000842 */
[----:B------:R-:W-:Y:S01]  /*2630*/  DADD R34, R50, R34 ;  /* 0x0000000032227229 */ /* 0x000fe20000000022 */
[----:B------:R-:W3:Y:S01]  /*2640*/  LDG.E.64.CONSTANT R50, desc[UR4][R76.64] ;  /* 0x000000044c327981 */ /* 0x000ee2000c1e9b00 */
[C---:B------:R-:W-:Y:S02]  /*2650*/  DMUL R66, R30.reuse, R66 ;  /* 0x000000421e427228 */ /* 0x040fe40000000000 */
[----:B--2---:R-:W-:-:S06]  /*2660*/  DMUL R2, R30, R2 ;  /* 0x000000021e027228 */ /* 0x004fcc0000000000 */
[----:B------:R-:W-:Y:S02]  /*2670*/  DFMA R66, R36, R22, -R66 ;  /* 0x000000162442722b */ /* 0x000fe40000000842 */
[----:B------:R-:W-:Y:S02]  /*2680*/  DMUL R34, R34, UR10 ;  /* 0x0000000a22227c28 */ /* 0x000fe40008000000 */
[----:B------:R-:W-:Y:S02]  /*2690*/  DADD R26, R32, R26 ;  /* 0x00000000201a7229 */ /* 0x000fe4000000001a */
[----:B----4-:R-:W-:Y:S02]  /*26a0*/  DFMA R2, R36, R8, -R2 ;  /* 0x000000082402722b */ /* 0x010fe40000000802 */
[----:B-----5:R-:W-:-:S06]  /*26b0*/  DMUL R8, R46, R42 ;  /* 0x0000002a2e087228 */ /* 0x020fcc0000000000 */
[----:B------:R-:W-:Y:S02]  /*26c0*/  DADD R2, R2, R66 ;  /* 0x0000000002027229 */ /* 0x000fe40000000042 */
[----:B------:R-:W-:-:S06]  /*26d0*/  DMUL R48, R46, R48 ;  /* 0x000000302e307228 */ /* 0x000fcc0000000000 */
[----:B------:R-:W-:Y:S02]  /*26e0*/  DMUL R2, R2, UR10 ;  /* 0x0000000a02027c28 */ /* 0x000fe40008000000 */
[----:B------:R-:W-:-:S06]  /*26f0*/  DFMA R14, R14, UR12, -R34 ;  /* 0x0000000c0e0e7c2b */ /* 0x000fcc0008000822 */
[----:B------:R-:W-:Y:S02]  /*2700*/  DFMA R2, R26, UR12, -R2 ;  /* 0x0000000c1a027c2b */ /* 0x000fe40008000802 */
[----:B------:R-:W-:Y:S02]  /*2710*/  DFMA R48, R70, R52, -R48 ;  /* 0x000000344630722b */ /* 0x000fe40000000830 */
[----:B------:R-:W-:Y:S02]  /*2720*/  DADD R42, R4, -R42 ;  /* 0x00000000042a7229 */ /* 0x000fe4000000082a */
[----:B------:R-:W-:Y:S02]  /*2730*/  DFMA R8, R70, R4, -R8 ;  /* 0x000000044608722b */ /* 0x000fe40000000808 */
[----:B------:R-:W-:Y:S02]  /*2740*/  DMUL R4, R28, R10 ;  /* 0x0000000a1c047228 */ /* 0x000fe40000000000 */
[----:B------:R-:W-:-:S02]  /*2750*/  DADD R10, R54, -R10 ;  /* 0x00000000360a7229 */ /* 0x000fc4000000080a */
[----:B------:R-:W-:Y:S02]  /*2760*/  DMUL R6, R28, R6 ;  /* 0x000000061c067228 */ /* 0x000fe40000000000 */
[----:B------:R-:W-:Y:S02]  /*2770*/  DADD R42, R64, R42 ;  /* 0x00000000402a7229 */ /* 0x000fe4000000002a */
[----:B------:R-:W-:Y:S02]  /*2780*/  DFMA R4, R44, R54, -R4 ;  /* 0x000000362c04722b */ /* 0x000fe40000000804 */
[----:B------:R-:W-:Y:S02]  /*2790*/  DADD R8, R48, R8 ;  /* 0x0000000030087229 */ /* 0x000fe40000000008 */
[----:B------:R-:W-:Y:S02]  /*27a0*/  DFMA R6, R44, R16, -R6 ;  /* 0x000000102c06722b */ /* 0x000fe40000000806 */
[----:B------:R-:W-:-:S02]  /*27b0*/  DFMA R14, R42, UR14, R14 ;  /* 0x0000000e2a0e7c2b */ /* 0x000fc4000800000e */
[----:B------:R-:W-:Y:S02]  /*27c0*/  DADD R10, R24, R10 ;  /* 0x00000000180a7229 */ /* 0x000fe4000000000a */
[----:B------:R-:W-:Y:S02]  /*27d0*/  DFMA R2, R8, UR14, R2 ;  /* 0x0000000e08027c2b */ /* 0x000fe40008000002 */
[----:B------:R-:W-:-:S04]  /*27e0*/  DFMA R6, R6, -UR16, R20 ;  /* 0x8000001006067c2b */ /* 0x000fc80008000014 */
[----:B------:R-:W-:Y:S01]  /*27f0*/  DFMA R10, R10, -UR16, R14 ;  /* 0x800000100a0a7c2b */ /* 0x000fe2000800000e */
[----:B------:R-:W-:-:S03]  /*2800*/  IMAD.WIDE.U32 R68, R0, 0x8, R68 ;  /* 0x0000000800447825 */ /* 0x000fc600078e0044 */
[----:B------:R-:W-:Y:S01]  /*2810*/  DFMA R6, -R6, UR18, R62 ;  /* 0x0000001206067c2b */ /* 0x000fe2000800013e */
[----:B------:R-:W-:-:S03]  /*2820*/  IMAD.WIDE.U32 R58, R0, 0x8, R58 ;  /* 0x00000008003a7825 */ /* 0x000fc600078e003a */
[----:B------:R-:W-:Y:S01]  /*2830*/  DFMA R10, -R10, UR18, R38 ;  /* 0x000000120a0a7c2b */ /* 0x000fe20008000126 */
[C---:B------:R-:W-:Y:S01]  /*2840*/  IMAD.WIDE.U32 R60, R0.reuse, 0x8, R60 ;  /* 0x00000008003c7825 */ /* 0x040fe200078e003c */
[----:B------:R-:W-:Y:S03]  /*2850*/  STG.E.64 desc[UR4][R68.64], R56 ;  /* 0x0000003844007986 */ /* 0x000fe6000c101b04 */
[----:B------:R-:W-:Y:S01]  /*2860*/  IMAD.WIDE.U32 R74, R0, 0x8, R74 ;  /* 0x00000008004a7825 */ /* 0x000fe200078e004a */
[----:B------:R-:W-:Y:S04]  /*2870*/  STG.E.64 desc[UR4][R58.64], R6 ;  /* 0x000000063a007986 */ /* 0x000fe8000c101b04 */
[----:B------:R-:W-:Y:S01]  /*2880*/  STG.E.64 desc[UR4][R60.64], R10 ;  /* 0x0000000a3c007986 */ /* 0x000fe2000c101b04 */
[----:B---3--:R-:W-:-:S08]  /*2890*/  DMUL R50, R28, R50 ;  /* 0x000000321c327228 */ /* 0x008fd00000000000 */
[----:B------:R-:W-:-:S08]  /*28a0*/  DFMA R50, R44, R72, -R50 ;  /* 0x000000482c32722b */ /* 0x000fd00000000832 */
[----:B------:R-:W-:-:S08]  /*28b0*/  DADD R4, R50, R4 ;  /* 0x0000000032047229 */ /* 0x000fd00000000004 */
[----:B------:R-:W-:-:S08]  /*28c0*/  DFMA R2, R4, -UR16, R2 ;  /* 0x8000001004027c2b */ /* 0x000fd00008000002 */
[----:B------:R-:W-:-:S07]  /*28d0*/  DFMA R2, -R2, UR18, R40 ;  /* 0x0000001202027c2b */ /* 0x000fce0008000128 */
[----:B------:R-:W-:Y:S01]  /*28e0*/  STG.E.64 desc[UR4][R74.64], R2 ;  /* 0x000000024a007986 */ /* 0x000fe2000c101b04 */
[----:B------:R-:W-:Y:S05]  /*28f0*/  EXIT ;  /* 0x000000000000794d */ /* 0x000fea0003800000 */
.L_x_0:
[----:B------:R-:W-:-:S00]  /*2900*/  BRA `(.L_x_0) ;  /* 0xfffffffc00fc7947 */ /* 0x000fc0000383ffff */
[----:B------:R-:W-:-:S00]  /*2910*/  NOP ;  /* 0x0000000000007918 */ /* 0x000fc00000000000 */
        /* <DEDUP_REMOVED lines=14> */
.L_x_1:


//--------------------- .nv.shared.reserved.0     --------------------------
	.section	.nv.shared.reserved.0,"aw",@nobits
	.weak		__nv_reservedSMEM_offset_0_alias
	.size		__nv_reservedSMEM_offset_0_alias, 0, 64
	.other		__nv_reservedSMEM_offset_0_alias,@"STO_CUDA_RESERVED_SHARED STV_DEFAULT"
__nv_reservedSMEM_offset_0_alias:
	.zero		0
	.zero		64


//--------------------- .nv.constant0._Z7hyptermPdS_S_S_S_S_S_S_S_S_S_S_S_dddiii --------------------------
	.section	.nv.constant0._Z7hyptermPdS_S_S_S_S_S_S_S_S_S_S_S_dddiii,"a",@progbits
	.sectionflags	@""
	.align	4
.nv.constant0._Z7hyptermPdS_S_S_S_S_S_S_S_S_S_S_S_dddiii:
	.zero		1036


//--------------------- SYMBOLS --------------------------

	.type		.nv.reservedSmem.offset0,@object
	.size		.nv.reservedSmem.offset0,0x4
